//
// Generated by NVIDIA NVVM Compiler
//
// Compiler Build ID: CL-36424714
// Cuda compilation tools, release 13.0, V13.0.88
// Based on NVVM 20.0.0
//

.version 9.0
.target sm_100
.address_size 64

	// .globl	_Z9SgemmV3_2ILi128ELi128ELi8ELi8ELi8EEvPfS0_S0_iii
// _ZZ9SgemmV3_2ILi128ELi128ELi8ELi8ELi8EEvPfS0_S0_iiiE3s_a has been demoted
// _ZZ9SgemmV3_2ILi128ELi128ELi8ELi8ELi8EEvPfS0_S0_iiiE3s_b has been demoted

.visible .entry _Z9SgemmV3_2ILi128ELi128ELi8ELi8ELi8EEvPfS0_S0_iii(
	.param .u64 .ptr .align 1 _Z9SgemmV3_2ILi128ELi128ELi8ELi8ELi8EEvPfS0_S0_iii_param_0,
	.param .u64 .ptr .align 1 _Z9SgemmV3_2ILi128ELi128ELi8ELi8ELi8EEvPfS0_S0_iii_param_1,
	.param .u64 .ptr .align 1 _Z9SgemmV3_2ILi128ELi128ELi8ELi8ELi8EEvPfS0_S0_iii_param_2,
	.param .u32 _Z9SgemmV3_2ILi128ELi128ELi8ELi8ELi8EEvPfS0_S0_iii_param_3,
	.param .u32 _Z9SgemmV3_2ILi128ELi128ELi8ELi8ELi8EEvPfS0_S0_iii_param_4,
	.param .u32 _Z9SgemmV3_2ILi128ELi128ELi8ELi8ELi8EEvPfS0_S0_iii_param_5
)
{
	.reg .pred 	%p<3>;
	.reg .b32 	%r<66>;
	.reg .b32 	%f<907>;
	.reg .b64 	%rd<24>;
	// demoted variable
	.shared .align 4 .b8 _ZZ9SgemmV3_2ILi128ELi128ELi8ELi8ELi8EEvPfS0_S0_iiiE3s_a[4096];
	// demoted variable
	.shared .align 4 .b8 _ZZ9SgemmV3_2ILi128ELi128ELi8ELi8ELi8EEvPfS0_S0_iiiE3s_b[4096];
	ld.param.u32 	%r17, [_Z9SgemmV3_2ILi128ELi128ELi8ELi8ELi8EEvPfS0_S0_iii_param_5];
	mov.u32 	%r1, %tid.x;
	mov.u32 	%r2, %tid.y;
	mov.u32 	%r18, %ctaid.y;
	mov.u32 	%r19, %ctaid.x;
	shl.b32 	%r3, %r18, 7;
	shl.b32 	%r4, %r19, 7;
	setp.lt.s32 	%p1, %r17, 1;
	mov.f32 	%f843, 0f00000000;
	mov.f32 	%f844, %f843;
	mov.f32 	%f845, %f843;
	mov.f32 	%f846, %f843;
	mov.f32 	%f847, %f843;
	mov.f32 	%f848, %f843;
	mov.f32 	%f849, %f843;
	mov.f32 	%f850, %f843;
	mov.f32 	%f851, %f843;
	mov.f32 	%f852, %f843;
	mov.f32 	%f853, %f843;
	mov.f32 	%f854, %f843;
	mov.f32 	%f855, %f843;
	mov.f32 	%f856, %f843;
	mov.f32 	%f857, %f843;
	mov.f32 	%f858, %f843;
	mov.f32 	%f859, %f843;
	mov.f32 	%f860, %f843;
	mov.f32 	%f861, %f843;
	mov.f32 	%f862, %f843;
	mov.f32 	%f863, %f843;
	mov.f32 	%f864, %f843;
	mov.f32 	%f865, %f843;
	mov.f32 	%f866, %f843;
	mov.f32 	%f867, %f843;
	mov.f32 	%f868, %f843;
	mov.f32 	%f869, %f843;
	mov.f32 	%f870, %f843;
	mov.f32 	%f871, %f843;
	mov.f32 	%f872, %f843;
	mov.f32 	%f873, %f843;
	mov.f32 	%f874, %f843;
	mov.f32 	%f875, %f843;
	mov.f32 	%f876, %f843;
	mov.f32 	%f877, %f843;
	mov.f32 	%f878, %f843;
	mov.f32 	%f879, %f843;
	mov.f32 	%f880, %f843;
	mov.f32 	%f881, %f843;
	mov.f32 	%f882, %f843;
	mov.f32 	%f883, %f843;
	mov.f32 	%f884, %f843;
	mov.f32 	%f885, %f843;
	mov.f32 	%f886, %f843;
	mov.f32 	%f887, %f843;
	mov.f32 	%f888, %f843;
	mov.f32 	%f889, %f843;
	mov.f32 	%f890, %f843;
	mov.f32 	%f891, %f843;
	mov.f32 	%f892, %f843;
	mov.f32 	%f893, %f843;
	mov.f32 	%f894, %f843;
	mov.f32 	%f895, %f843;
	mov.f32 	%f896, %f843;
	mov.f32 	%f897, %f843;
	mov.f32 	%f898, %f843;
	mov.f32 	%f899, %f843;
	mov.f32 	%f900, %f843;
	mov.f32 	%f901, %f843;
	mov.f32 	%f902, %f843;
	mov.f32 	%f903, %f843;
	mov.f32 	%f904, %f843;
	mov.f32 	%f905, %f843;
	mov.f32 	%f906, %f843;
	@%p1 bra 	$L__BB0_3;
	ld.param.u32 	%r60, [_Z9SgemmV3_2ILi128ELi128ELi8ELi8ELi8EEvPfS0_S0_iii_param_4];
	mov.u32 	%r20, %ntid.x;
	mad.lo.s32 	%r21, %r2, %r20, %r1;
	shr.u32 	%r22, %r21, 1;
	shr.u32 	%r23, %r21, 5;
	shl.b32 	%r24, %r21, 2;
	and.b32  	%r25, %r24, 124;
	add.s32 	%r26, %r17, 7;
	shr.u32 	%r27, %r26, 3;
	and.b32  	%r28, %r24, 4;
	shl.b32 	%r29, %r22, 5;
	mov.u32 	%r30, _ZZ9SgemmV3_2ILi128ELi128ELi8ELi8ELi8EEvPfS0_S0_iiiE3s_a;
	add.s32 	%r31, %r30, %r29;
	shl.b32 	%r32, %r21, 4;
	and.b32  	%r33, %r32, 16;
	add.s32 	%r5, %r31, %r33;
	add.s32 	%r34, %r3, %r22;
	shl.b32 	%r35, %r23, 9;
	mov.u32 	%r36, _ZZ9SgemmV3_2ILi128ELi128ELi8ELi8ELi8EEvPfS0_S0_iiiE3s_b;
	add.s32 	%r37, %r36, %r35;
	and.b32  	%r38, %r32, 496;
	add.s32 	%r6, %r37, %r38;
	neg.s32 	%r65, %r27;
	mad.lo.s32 	%r64, %r34, %r17, %r28;
	mad.lo.s32 	%r39, %r60, %r23, %r4;
	add.s32 	%r63, %r39, %r25;
	mov.f32 	%f843, 0f00000000;
$L__BB0_2:
	ld.param.u32 	%r61, [_Z9SgemmV3_2ILi128ELi128ELi8ELi8ELi8EEvPfS0_S0_iii_param_4];
	ld.param.u64 	%rd22, [_Z9SgemmV3_2ILi128ELi128ELi8ELi8ELi8EEvPfS0_S0_iii_param_1];
	ld.param.u64 	%rd21, [_Z9SgemmV3_2ILi128ELi128ELi8ELi8ELi8EEvPfS0_S0_iii_param_0];
	mul.wide.s32 	%rd4, %r64, 4;
	cvta.to.global.u64 	%rd5, %rd21;
	add.s64 	%rd6, %rd5, %rd4;
	ld.global.nc.v4.f32 	{%f195, %f196, %f197, %f198}, [%rd6];
	st.shared.v4.f32 	[%r5], {%f195, %f196, %f197, %f198};
	cvta.to.global.u64 	%rd7, %rd22;
	mul.wide.s32 	%rd8, %r63, 4;
	add.s64 	%rd9, %rd7, %rd8;
	ld.global.nc.v4.f32 	{%f199, %f200, %f201, %f202}, [%rd9];
	st.shared.v4.f32 	[%r6], {%f199, %f200, %f201, %f202};
	bar.sync 	0;
	mov.u32 	%r40, %tid.y;
	shl.b32 	%r41, %r40, 8;
	mov.u32 	%r42, _ZZ9SgemmV3_2ILi128ELi128ELi8ELi8ELi8EEvPfS0_S0_iiiE3s_a;
	add.s32 	%r43, %r42, %r41;
	ld.shared.f32 	%f203, [%r43];
	mov.u32 	%r44, %tid.x;
	shl.b32 	%r45, %r44, 5;
	mov.u32 	%r46, _ZZ9SgemmV3_2ILi128ELi128ELi8ELi8ELi8EEvPfS0_S0_iiiE3s_b;
	add.s32 	%r47, %r46, %r45;
	ld.shared.f32 	%f204, [%r47];
	fma.rn.f32 	%f205, %f203, %f204, %f906;
	ld.shared.f32 	%f206, [%r47+4];
	fma.rn.f32 	%f207, %f203, %f206, %f905;
	ld.shared.f32 	%f208, [%r47+8];
	fma.rn.f32 	%f209, %f203, %f208, %f904;
	ld.shared.f32 	%f210, [%r47+12];
	fma.rn.f32 	%f211, %f203, %f210, %f903;
	ld.shared.f32 	%f212, [%r47+16];
	fma.rn.f32 	%f213, %f203, %f212, %f902;
	ld.shared.f32 	%f214, [%r47+20];
	fma.rn.f32 	%f215, %f203, %f214, %f901;
	ld.shared.f32 	%f216, [%r47+24];
	fma.rn.f32 	%f217, %f203, %f216, %f900;
	ld.shared.f32 	%f218, [%r47+28];
	fma.rn.f32 	%f219, %f203, %f218, %f899;
	ld.shared.f32 	%f220, [%r43+32];
	fma.rn.f32 	%f221, %f220, %f204, %f898;
	fma.rn.f32 	%f222, %f220, %f206, %f897;
	fma.rn.f32 	%f223, %f220, %f208, %f896;
	fma.rn.f32 	%f224, %f220, %f210, %f895;
	fma.rn.f32 	%f225, %f220, %f212, %f894;
	fma.rn.f32 	%f226, %f220, %f214, %f893;
	fma.rn.f32 	%f227, %f220, %f216, %f892;
	fma.rn.f32 	%f228, %f220, %f218, %f891;
	ld.shared.f32 	%f229, [%r43+64];
	fma.rn.f32 	%f230, %f229, %f204, %f890;
	fma.rn.f32 	%f231, %f229, %f206, %f889;
	fma.rn.f32 	%f232, %f229, %f208, %f888;
	fma.rn.f32 	%f233, %f229, %f210, %f887;
	fma.rn.f32 	%f234, %f229, %f212, %f886;
	fma.rn.f32 	%f235, %f229, %f214, %f885;
	fma.rn.f32 	%f236, %f229, %f216, %f884;
	fma.rn.f32 	%f237, %f229, %f218, %f883;
	ld.shared.f32 	%f238, [%r43+96];
	fma.rn.f32 	%f239, %f238, %f204, %f882;
	fma.rn.f32 	%f240, %f238, %f206, %f881;
	fma.rn.f32 	%f241, %f238, %f208, %f880;
	fma.rn.f32 	%f242, %f238, %f210, %f879;
	fma.rn.f32 	%f243, %f238, %f212, %f878;
	fma.rn.f32 	%f244, %f238, %f214, %f877;
	fma.rn.f32 	%f245, %f238, %f216, %f876;
	fma.rn.f32 	%f246, %f238, %f218, %f875;
	ld.shared.f32 	%f247, [%r43+128];
	fma.rn.f32 	%f248, %f247, %f204, %f874;
	fma.rn.f32 	%f249, %f247, %f206, %f873;
	fma.rn.f32 	%f250, %f247, %f208, %f872;
	fma.rn.f32 	%f251, %f247, %f210, %f871;
	fma.rn.f32 	%f252, %f247, %f212, %f870;
	fma.rn.f32 	%f253, %f247, %f214, %f869;
	fma.rn.f32 	%f254, %f247, %f216, %f868;
	fma.rn.f32 	%f255, %f247, %f218, %f867;
	ld.shared.f32 	%f256, [%r43+160];
	fma.rn.f32 	%f257, %f256, %f204, %f866;
	fma.rn.f32 	%f258, %f256, %f206, %f865;
	fma.rn.f32 	%f259, %f256, %f208, %f864;
	fma.rn.f32 	%f260, %f256, %f210, %f863;
	fma.rn.f32 	%f261, %f256, %f212, %f862;
	fma.rn.f32 	%f262, %f256, %f214, %f861;
	fma.rn.f32 	%f263, %f256, %f216, %f860;
	fma.rn.f32 	%f264, %f256, %f218, %f859;
	ld.shared.f32 	%f265, [%r43+192];
	fma.rn.f32 	%f266, %f265, %f204, %f858;
	fma.rn.f32 	%f267, %f265, %f206, %f857;
	fma.rn.f32 	%f268, %f265, %f208, %f856;
	fma.rn.f32 	%f269, %f265, %f210, %f855;
	fma.rn.f32 	%f270, %f265, %f212, %f854;
	fma.rn.f32 	%f271, %f265, %f214, %f853;
	fma.rn.f32 	%f272, %f265, %f216, %f852;
	fma.rn.f32 	%f273, %f265, %f218, %f851;
	ld.shared.f32 	%f274, [%r43+224];
	fma.rn.f32 	%f275, %f274, %f204, %f850;
	fma.rn.f32 	%f276, %f274, %f206, %f849;
	fma.rn.f32 	%f277, %f274, %f208, %f848;
	fma.rn.f32 	%f278, %f274, %f210, %f847;
	fma.rn.f32 	%f279, %f274, %f212, %f846;
	fma.rn.f32 	%f280, %f274, %f214, %f845;
	fma.rn.f32 	%f281, %f274, %f216, %f844;
	fma.rn.f32 	%f282, %f274, %f218, %f843;
	ld.shared.f32 	%f283, [%r43+4];
	ld.shared.f32 	%f284, [%r47+512];
	fma.rn.f32 	%f285, %f283, %f284, %f205;
	ld.shared.f32 	%f286, [%r47+516];
	fma.rn.f32 	%f287, %f283, %f286, %f207;
	ld.shared.f32 	%f288, [%r47+520];
	fma.rn.f32 	%f289, %f283, %f288, %f209;
	ld.shared.f32 	%f290, [%r47+524];
	fma.rn.f32 	%f291, %f283, %f290, %f211;
	ld.shared.f32 	%f292, [%r47+528];
	fma.rn.f32 	%f293, %f283, %f292, %f213;
	ld.shared.f32 	%f294, [%r47+532];
	fma.rn.f32 	%f295, %f283, %f294, %f215;
	ld.shared.f32 	%f296, [%r47+536];
	fma.rn.f32 	%f297, %f283, %f296, %f217;
	ld.shared.f32 	%f298, [%r47+540];
	fma.rn.f32 	%f299, %f283, %f298, %f219;
	ld.shared.f32 	%f300, [%r43+36];
	fma.rn.f32 	%f301, %f300, %f284, %f221;
	fma.rn.f32 	%f302, %f300, %f286, %f222;
	fma.rn.f32 	%f303, %f300, %f288, %f223;
	fma.rn.f32 	%f304, %f300, %f290, %f224;
	fma.rn.f32 	%f305, %f300, %f292, %f225;
	fma.rn.f32 	%f306, %f300, %f294, %f226;
	fma.rn.f32 	%f307, %f300, %f296, %f227;
	fma.rn.f32 	%f308, %f300, %f298, %f228;
	ld.shared.f32 	%f309, [%r43+68];
	fma.rn.f32 	%f310, %f309, %f284, %f230;
	fma.rn.f32 	%f311, %f309, %f286, %f231;
	fma.rn.f32 	%f312, %f309, %f288, %f232;
	fma.rn.f32 	%f313, %f309, %f290, %f233;
	fma.rn.f32 	%f314, %f309, %f292, %f234;
	fma.rn.f32 	%f315, %f309, %f294, %f235;
	fma.rn.f32 	%f316, %f309, %f296, %f236;
	fma.rn.f32 	%f317, %f309, %f298, %f237;
	ld.shared.f32 	%f318, [%r43+100];
	fma.rn.f32 	%f319, %f318, %f284, %f239;
	fma.rn.f32 	%f320, %f318, %f286, %f240;
	fma.rn.f32 	%f321, %f318, %f288, %f241;
	fma.rn.f32 	%f322, %f318, %f290, %f242;
	fma.rn.f32 	%f323, %f318, %f292, %f243;
	fma.rn.f32 	%f324, %f318, %f294, %f244;
	fma.rn.f32 	%f325, %f318, %f296, %f245;
	fma.rn.f32 	%f326, %f318, %f298, %f246;
	ld.shared.f32 	%f327, [%r43+132];
	fma.rn.f32 	%f328, %f327, %f284, %f248;
	fma.rn.f32 	%f329, %f327, %f286, %f249;
	fma.rn.f32 	%f330, %f327, %f288, %f250;
	fma.rn.f32 	%f331, %f327, %f290, %f251;
	fma.rn.f32 	%f332, %f327, %f292, %f252;
	fma.rn.f32 	%f333, %f327, %f294, %f253;
	fma.rn.f32 	%f334, %f327, %f296, %f254;
	fma.rn.f32 	%f335, %f327, %f298, %f255;
	ld.shared.f32 	%f336, [%r43+164];
	fma.rn.f32 	%f337, %f336, %f284, %f257;
	fma.rn.f32 	%f338, %f336, %f286, %f258;
	fma.rn.f32 	%f339, %f336, %f288, %f259;
	fma.rn.f32 	%f340, %f336, %f290, %f260;
	fma.rn.f32 	%f341, %f336, %f292, %f261;
	fma.rn.f32 	%f342, %f336, %f294, %f262;
	fma.rn.f32 	%f343, %f336, %f296, %f263;
	fma.rn.f32 	%f344, %f336, %f298, %f264;
	ld.shared.f32 	%f345, [%r43+196];
	fma.rn.f32 	%f346, %f345, %f284, %f266;
	fma.rn.f32 	%f347, %f345, %f286, %f267;
	fma.rn.f32 	%f348, %f345, %f288, %f268;
	fma.rn.f32 	%f349, %f345, %f290, %f269;
	fma.rn.f32 	%f350, %f345, %f292, %f270;
	fma.rn.f32 	%f351, %f345, %f294, %f271;
	fma.rn.f32 	%f352, %f345, %f296, %f272;
	fma.rn.f32 	%f353, %f345, %f298, %f273;
	ld.shared.f32 	%f354, [%r43+228];
	fma.rn.f32 	%f355, %f354, %f284, %f275;
	fma.rn.f32 	%f356, %f354, %f286, %f276;
	fma.rn.f32 	%f357, %f354, %f288, %f277;
	fma.rn.f32 	%f358, %f354, %f290, %f278;
	fma.rn.f32 	%f359, %f354, %f292, %f279;
	fma.rn.f32 	%f360, %f354, %f294, %f280;
	fma.rn.f32 	%f361, %f354, %f296, %f281;
	fma.rn.f32 	%f362, %f354, %f298, %f282;
	ld.shared.f32 	%f363, [%r43+8];
	ld.shared.f32 	%f364, [%r47+1024];
	fma.rn.f32 	%f365, %f363, %f364, %f285;
	ld.shared.f32 	%f366, [%r47+1028];
	fma.rn.f32 	%f367, %f363, %f366, %f287;
	ld.shared.f32 	%f368, [%r47+1032];
	fma.rn.f32 	%f369, %f363, %f368, %f289;
	ld.shared.f32 	%f370, [%r47+1036];
	fma.rn.f32 	%f371, %f363, %f370, %f291;
	ld.shared.f32 	%f372, [%r47+1040];
	fma.rn.f32 	%f373, %f363, %f372, %f293;
	ld.shared.f32 	%f374, [%r47+1044];
	fma.rn.f32 	%f375, %f363, %f374, %f295;
	ld.shared.f32 	%f376, [%r47+1048];
	fma.rn.f32 	%f377, %f363, %f376, %f297;
	ld.shared.f32 	%f378, [%r47+1052];
	fma.rn.f32 	%f379, %f363, %f378, %f299;
	ld.shared.f32 	%f380, [%r43+40];
	fma.rn.f32 	%f381, %f380, %f364, %f301;
	fma.rn.f32 	%f382, %f380, %f366, %f302;
	fma.rn.f32 	%f383, %f380, %f368, %f303;
	fma.rn.f32 	%f384, %f380, %f370, %f304;
	fma.rn.f32 	%f385, %f380, %f372, %f305;
	fma.rn.f32 	%f386, %f380, %f374, %f306;
	fma.rn.f32 	%f387, %f380, %f376, %f307;
	fma.rn.f32 	%f388, %f380, %f378, %f308;
	ld.shared.f32 	%f389, [%r43+72];
	fma.rn.f32 	%f390, %f389, %f364, %f310;
	fma.rn.f32 	%f391, %f389, %f366, %f311;
	fma.rn.f32 	%f392, %f389, %f368, %f312;
	fma.rn.f32 	%f393, %f389, %f370, %f313;
	fma.rn.f32 	%f394, %f389, %f372, %f314;
	fma.rn.f32 	%f395, %f389, %f374, %f315;
	fma.rn.f32 	%f396, %f389, %f376, %f316;
	fma.rn.f32 	%f397, %f389, %f378, %f317;
	ld.shared.f32 	%f398, [%r43+104];
	fma.rn.f32 	%f399, %f398, %f364, %f319;
	fma.rn.f32 	%f400, %f398, %f366, %f320;
	fma.rn.f32 	%f401, %f398, %f368, %f321;
	fma.rn.f32 	%f402, %f398, %f370, %f322;
	fma.rn.f32 	%f403, %f398, %f372, %f323;
	fma.rn.f32 	%f404, %f398, %f374, %f324;
	fma.rn.f32 	%f405, %f398, %f376, %f325;
	fma.rn.f32 	%f406, %f398, %f378, %f326;
	ld.shared.f32 	%f407, [%r43+136];
	fma.rn.f32 	%f408, %f407, %f364, %f328;
	fma.rn.f32 	%f409, %f407, %f366, %f329;
	fma.rn.f32 	%f410, %f407, %f368, %f330;
	fma.rn.f32 	%f411, %f407, %f370, %f331;
	fma.rn.f32 	%f412, %f407, %f372, %f332;
	fma.rn.f32 	%f413, %f407, %f374, %f333;
	fma.rn.f32 	%f414, %f407, %f376, %f334;
	fma.rn.f32 	%f415, %f407, %f378, %f335;
	ld.shared.f32 	%f416, [%r43+168];
	fma.rn.f32 	%f417, %f416, %f364, %f337;
	fma.rn.f32 	%f418, %f416, %f366, %f338;
	fma.rn.f32 	%f419, %f416, %f368, %f339;
	fma.rn.f32 	%f420, %f416, %f370, %f340;
	fma.rn.f32 	%f421, %f416, %f372, %f341;
	fma.rn.f32 	%f422, %f416, %f374, %f342;
	fma.rn.f32 	%f423, %f416, %f376, %f343;
	fma.rn.f32 	%f424, %f416, %f378, %f344;
	ld.shared.f32 	%f425, [%r43+200];
	fma.rn.f32 	%f426, %f425, %f364, %f346;
	fma.rn.f32 	%f427, %f425, %f366, %f347;
	fma.rn.f32 	%f428, %f425, %f368, %f348;
	fma.rn.f32 	%f429, %f425, %f370, %f349;
	fma.rn.f32 	%f430, %f425, %f372, %f350;
	fma.rn.f32 	%f431, %f425, %f374, %f351;
	fma.rn.f32 	%f432, %f425, %f376, %f352;
	fma.rn.f32 	%f433, %f425, %f378, %f353;
	ld.shared.f32 	%f434, [%r43+232];
	fma.rn.f32 	%f435, %f434, %f364, %f355;
	fma.rn.f32 	%f436, %f434, %f366, %f356;
	fma.rn.f32 	%f437, %f434, %f368, %f357;
	fma.rn.f32 	%f438, %f434, %f370, %f358;
	fma.rn.f32 	%f439, %f434, %f372, %f359;
	fma.rn.f32 	%f440, %f434, %f374, %f360;
	fma.rn.f32 	%f441, %f434, %f376, %f361;
	fma.rn.f32 	%f442, %f434, %f378, %f362;
	ld.shared.f32 	%f443, [%r43+12];
	ld.shared.f32 	%f444, [%r47+1536];
	fma.rn.f32 	%f445, %f443, %f444, %f365;
	ld.shared.f32 	%f446, [%r47+1540];
	fma.rn.f32 	%f447, %f443, %f446, %f367;
	ld.shared.f32 	%f448, [%r47+1544];
	fma.rn.f32 	%f449, %f443, %f448, %f369;
	ld.shared.f32 	%f450, [%r47+1548];
	fma.rn.f32 	%f451, %f443, %f450, %f371;
	ld.shared.f32 	%f452, [%r47+1552];
	fma.rn.f32 	%f453, %f443, %f452, %f373;
	ld.shared.f32 	%f454, [%r47+1556];
	fma.rn.f32 	%f455, %f443, %f454, %f375;
	ld.shared.f32 	%f456, [%r47+1560];
	fma.rn.f32 	%f457, %f443, %f456, %f377;
	ld.shared.f32 	%f458, [%r47+1564];
	fma.rn.f32 	%f459, %f443, %f458, %f379;
	ld.shared.f32 	%f460, [%r43+44];
	fma.rn.f32 	%f461, %f460, %f444, %f381;
	fma.rn.f32 	%f462, %f460, %f446, %f382;
	fma.rn.f32 	%f463, %f460, %f448, %f383;
	fma.rn.f32 	%f464, %f460, %f450, %f384;
	fma.rn.f32 	%f465, %f460, %f452, %f385;
	fma.rn.f32 	%f466, %f460, %f454, %f386;
	fma.rn.f32 	%f467, %f460, %f456, %f387;
	fma.rn.f32 	%f468, %f460, %f458, %f388;
	ld.shared.f32 	%f469, [%r43+76];
	fma.rn.f32 	%f470, %f469, %f444, %f390;
	fma.rn.f32 	%f471, %f469, %f446, %f391;
	fma.rn.f32 	%f472, %f469, %f448, %f392;
	fma.rn.f32 	%f473, %f469, %f450, %f393;
	fma.rn.f32 	%f474, %f469, %f452, %f394;
	fma.rn.f32 	%f475, %f469, %f454, %f395;
	fma.rn.f32 	%f476, %f469, %f456, %f396;
	fma.rn.f32 	%f477, %f469, %f458, %f397;
	ld.shared.f32 	%f478, [%r43+108];
	fma.rn.f32 	%f479, %f478, %f444, %f399;
	fma.rn.f32 	%f480, %f478, %f446, %f400;
	fma.rn.f32 	%f481, %f478, %f448, %f401;
	fma.rn.f32 	%f482, %f478, %f450, %f402;
	fma.rn.f32 	%f483, %f478, %f452, %f403;
	fma.rn.f32 	%f484, %f478, %f454, %f404;
	fma.rn.f32 	%f485, %f478, %f456, %f405;
	fma.rn.f32 	%f486, %f478, %f458, %f406;
	ld.shared.f32 	%f487, [%r43+140];
	fma.rn.f32 	%f488, %f487, %f444, %f408;
	fma.rn.f32 	%f489, %f487, %f446, %f409;
	fma.rn.f32 	%f490, %f487, %f448, %f410;
	fma.rn.f32 	%f491, %f487, %f450, %f411;
	fma.rn.f32 	%f492, %f487, %f452, %f412;
	fma.rn.f32 	%f493, %f487, %f454, %f413;
	fma.rn.f32 	%f494, %f487, %f456, %f414;
	fma.rn.f32 	%f495, %f487, %f458, %f415;
	ld.shared.f32 	%f496, [%r43+172];
	fma.rn.f32 	%f497, %f496, %f444, %f417;
	fma.rn.f32 	%f498, %f496, %f446, %f418;
	fma.rn.f32 	%f499, %f496, %f448, %f419;
	fma.rn.f32 	%f500, %f496, %f450, %f420;
	fma.rn.f32 	%f501, %f496, %f452, %f421;
	fma.rn.f32 	%f502, %f496, %f454, %f422;
	fma.rn.f32 	%f503, %f496, %f456, %f423;
	fma.rn.f32 	%f504, %f496, %f458, %f424;
	ld.shared.f32 	%f505, [%r43+204];
	fma.rn.f32 	%f506, %f505, %f444, %f426;
	fma.rn.f32 	%f507, %f505, %f446, %f427;
	fma.rn.f32 	%f508, %f505, %f448, %f428;
	fma.rn.f32 	%f509, %f505, %f450, %f429;
	fma.rn.f32 	%f510, %f505, %f452, %f430;
	fma.rn.f32 	%f511, %f505, %f454, %f431;
	fma.rn.f32 	%f512, %f505, %f456, %f432;
	fma.rn.f32 	%f513, %f505, %f458, %f433;
	ld.shared.f32 	%f514, [%r43+236];
	fma.rn.f32 	%f515, %f514, %f444, %f435;
	fma.rn.f32 	%f516, %f514, %f446, %f436;
	fma.rn.f32 	%f517, %f514, %f448, %f437;
	fma.rn.f32 	%f518, %f514, %f450, %f438;
	fma.rn.f32 	%f519, %f514, %f452, %f439;
	fma.rn.f32 	%f520, %f514, %f454, %f440;
	fma.rn.f32 	%f521, %f514, %f456, %f441;
	fma.rn.f32 	%f522, %f514, %f458, %f442;
	ld.shared.f32 	%f523, [%r43+16];
	ld.shared.f32 	%f524, [%r47+2048];
	fma.rn.f32 	%f525, %f523, %f524, %f445;
	ld.shared.f32 	%f526, [%r47+2052];
	fma.rn.f32 	%f527, %f523, %f526, %f447;
	ld.shared.f32 	%f528, [%r47+2056];
	fma.rn.f32 	%f529, %f523, %f528, %f449;
	ld.shared.f32 	%f530, [%r47+2060];
	fma.rn.f32 	%f531, %f523, %f530, %f451;
	ld.shared.f32 	%f532, [%r47+2064];
	fma.rn.f32 	%f533, %f523, %f532, %f453;
	ld.shared.f32 	%f534, [%r47+2068];
	fma.rn.f32 	%f535, %f523, %f534, %f455;
	ld.shared.f32 	%f536, [%r47+2072];
	fma.rn.f32 	%f537, %f523, %f536, %f457;
	ld.shared.f32 	%f538, [%r47+2076];
	fma.rn.f32 	%f539, %f523, %f538, %f459;
	ld.shared.f32 	%f540, [%r43+48];
	fma.rn.f32 	%f541, %f540, %f524, %f461;
	fma.rn.f32 	%f542, %f540, %f526, %f462;
	fma.rn.f32 	%f543, %f540, %f528, %f463;
	fma.rn.f32 	%f544, %f540, %f530, %f464;
	fma.rn.f32 	%f545, %f540, %f532, %f465;
	fma.rn.f32 	%f546, %f540, %f534, %f466;
	fma.rn.f32 	%f547, %f540, %f536, %f467;
	fma.rn.f32 	%f548, %f540, %f538, %f468;
	ld.shared.f32 	%f549, [%r43+80];
	fma.rn.f32 	%f550, %f549, %f524, %f470;
	fma.rn.f32 	%f551, %f549, %f526, %f471;
	fma.rn.f32 	%f552, %f549, %f528, %f472;
	fma.rn.f32 	%f553, %f549, %f530, %f473;
	fma.rn.f32 	%f554, %f549, %f532, %f474;
	fma.rn.f32 	%f555, %f549, %f534, %f475;
	fma.rn.f32 	%f556, %f549, %f536, %f476;
	fma.rn.f32 	%f557, %f549, %f538, %f477;
	ld.shared.f32 	%f558, [%r43+112];
	fma.rn.f32 	%f559, %f558, %f524, %f479;
	fma.rn.f32 	%f560, %f558, %f526, %f480;
	fma.rn.f32 	%f561, %f558, %f528, %f481;
	fma.rn.f32 	%f562, %f558, %f530, %f482;
	fma.rn.f32 	%f563, %f558, %f532, %f483;
	fma.rn.f32 	%f564, %f558, %f534, %f484;
	fma.rn.f32 	%f565, %f558, %f536, %f485;
	fma.rn.f32 	%f566, %f558, %f538, %f486;
	ld.shared.f32 	%f567, [%r43+144];
	fma.rn.f32 	%f568, %f567, %f524, %f488;
	fma.rn.f32 	%f569, %f567, %f526, %f489;
	fma.rn.f32 	%f570, %f567, %f528, %f490;
	fma.rn.f32 	%f571, %f567, %f530, %f491;
	fma.rn.f32 	%f572, %f567, %f532, %f492;
	fma.rn.f32 	%f573, %f567, %f534, %f493;
	fma.rn.f32 	%f574, %f567, %f536, %f494;
	fma.rn.f32 	%f575, %f567, %f538, %f495;
	ld.shared.f32 	%f576, [%r43+176];
	fma.rn.f32 	%f577, %f576, %f524, %f497;
	fma.rn.f32 	%f578, %f576, %f526, %f498;
	fma.rn.f32 	%f579, %f576, %f528, %f499;
	fma.rn.f32 	%f580, %f576, %f530, %f500;
	fma.rn.f32 	%f581, %f576, %f532, %f501;
	fma.rn.f32 	%f582, %f576, %f534, %f502;
	fma.rn.f32 	%f583, %f576, %f536, %f503;
	fma.rn.f32 	%f584, %f576, %f538, %f504;
	ld.shared.f32 	%f585, [%r43+208];
	fma.rn.f32 	%f586, %f585, %f524, %f506;
	fma.rn.f32 	%f587, %f585, %f526, %f507;
	fma.rn.f32 	%f588, %f585, %f528, %f508;
	fma.rn.f32 	%f589, %f585, %f530, %f509;
	fma.rn.f32 	%f590, %f585, %f532, %f510;
	fma.rn.f32 	%f591, %f585, %f534, %f511;
	fma.rn.f32 	%f592, %f585, %f536, %f512;
	fma.rn.f32 	%f593, %f585, %f538, %f513;
	ld.shared.f32 	%f594, [%r43+240];
	fma.rn.f32 	%f595, %f594, %f524, %f515;
	fma.rn.f32 	%f596, %f594, %f526, %f516;
	fma.rn.f32 	%f597, %f594, %f528, %f517;
	fma.rn.f32 	%f598, %f594, %f530, %f518;
	fma.rn.f32 	%f599, %f594, %f532, %f519;
	fma.rn.f32 	%f600, %f594, %f534, %f520;
	fma.rn.f32 	%f601, %f594, %f536, %f521;
	fma.rn.f32 	%f602, %f594, %f538, %f522;
	ld.shared.f32 	%f603, [%r43+20];
	ld.shared.f32 	%f604, [%r47+2560];
	fma.rn.f32 	%f605, %f603, %f604, %f525;
	ld.shared.f32 	%f606, [%r47+2564];
	fma.rn.f32 	%f607, %f603, %f606, %f527;
	ld.shared.f32 	%f608, [%r47+2568];
	fma.rn.f32 	%f609, %f603, %f608, %f529;
	ld.shared.f32 	%f610, [%r47+2572];
	fma.rn.f32 	%f611, %f603, %f610, %f531;
	ld.shared.f32 	%f612, [%r47+2576];
	fma.rn.f32 	%f613, %f603, %f612, %f533;
	ld.shared.f32 	%f614, [%r47+2580];
	fma.rn.f32 	%f615, %f603, %f614, %f535;
	ld.shared.f32 	%f616, [%r47+2584];
	fma.rn.f32 	%f617, %f603, %f616, %f537;
	ld.shared.f32 	%f618, [%r47+2588];
	fma.rn.f32 	%f619, %f603, %f618, %f539;
	ld.shared.f32 	%f620, [%r43+52];
	fma.rn.f32 	%f621, %f620, %f604, %f541;
	fma.rn.f32 	%f622, %f620, %f606, %f542;
	fma.rn.f32 	%f623, %f620, %f608, %f543;
	fma.rn.f32 	%f624, %f620, %f610, %f544;
	fma.rn.f32 	%f625, %f620, %f612, %f545;
	fma.rn.f32 	%f626, %f620, %f614, %f546;
	fma.rn.f32 	%f627, %f620, %f616, %f547;
	fma.rn.f32 	%f628, %f620, %f618, %f548;
	ld.shared.f32 	%f629, [%r43+84];
	fma.rn.f32 	%f630, %f629, %f604, %f550;
	fma.rn.f32 	%f631, %f629, %f606, %f551;
	fma.rn.f32 	%f632, %f629, %f608, %f552;
	fma.rn.f32 	%f633, %f629, %f610, %f553;
	fma.rn.f32 	%f634, %f629, %f612, %f554;
	fma.rn.f32 	%f635, %f629, %f614, %f555;
	fma.rn.f32 	%f636, %f629, %f616, %f556;
	fma.rn.f32 	%f637, %f629, %f618, %f557;
	ld.shared.f32 	%f638, [%r43+116];
	fma.rn.f32 	%f639, %f638, %f604, %f559;
	fma.rn.f32 	%f640, %f638, %f606, %f560;
	fma.rn.f32 	%f641, %f638, %f608, %f561;
	fma.rn.f32 	%f642, %f638, %f610, %f562;
	fma.rn.f32 	%f643, %f638, %f612, %f563;
	fma.rn.f32 	%f644, %f638, %f614, %f564;
	fma.rn.f32 	%f645, %f638, %f616, %f565;
	fma.rn.f32 	%f646, %f638, %f618, %f566;
	ld.shared.f32 	%f647, [%r43+148];
	fma.rn.f32 	%f648, %f647, %f604, %f568;
	fma.rn.f32 	%f649, %f647, %f606, %f569;
	fma.rn.f32 	%f650, %f647, %f608, %f570;
	fma.rn.f32 	%f651, %f647, %f610, %f571;
	fma.rn.f32 	%f652, %f647, %f612, %f572;
	fma.rn.f32 	%f653, %f647, %f614, %f573;
	fma.rn.f32 	%f654, %f647, %f616, %f574;
	fma.rn.f32 	%f655, %f647, %f618, %f575;
	ld.shared.f32 	%f656, [%r43+180];
	fma.rn.f32 	%f657, %f656, %f604, %f577;
	fma.rn.f32 	%f658, %f656, %f606, %f578;
	fma.rn.f32 	%f659, %f656, %f608, %f579;
	fma.rn.f32 	%f660, %f656, %f610, %f580;
	fma.rn.f32 	%f661, %f656, %f612, %f581;
	fma.rn.f32 	%f662, %f656, %f614, %f582;
	fma.rn.f32 	%f663, %f656, %f616, %f583;
	fma.rn.f32 	%f664, %f656, %f618, %f584;
	ld.shared.f32 	%f665, [%r43+212];
	fma.rn.f32 	%f666, %f665, %f604, %f586;
	fma.rn.f32 	%f667, %f665, %f606, %f587;
	fma.rn.f32 	%f668, %f665, %f608, %f588;
	fma.rn.f32 	%f669, %f665, %f610, %f589;
	fma.rn.f32 	%f670, %f665, %f612, %f590;
	fma.rn.f32 	%f671, %f665, %f614, %f591;
	fma.rn.f32 	%f672, %f665, %f616, %f592;
	fma.rn.f32 	%f673, %f665, %f618, %f593;
	ld.shared.f32 	%f674, [%r43+244];
	fma.rn.f32 	%f675, %f674, %f604, %f595;
	fma.rn.f32 	%f676, %f674, %f606, %f596;
	fma.rn.f32 	%f677, %f674, %f608, %f597;
	fma.rn.f32 	%f678, %f674, %f610, %f598;
	fma.rn.f32 	%f679, %f674, %f612, %f599;
	fma.rn.f32 	%f680, %f674, %f614, %f600;
	fma.rn.f32 	%f681, %f674, %f616, %f601;
	fma.rn.f32 	%f682, %f674, %f618, %f602;
	ld.shared.f32 	%f683, [%r43+24];
	ld.shared.f32 	%f684, [%r47+3072];
	fma.rn.f32 	%f685, %f683, %f684, %f605;
	ld.shared.f32 	%f686, [%r47+3076];
	fma.rn.f32 	%f687, %f683, %f686, %f607;
	ld.shared.f32 	%f688, [%r47+3080];
	fma.rn.f32 	%f689, %f683, %f688, %f609;
	ld.shared.f32 	%f690, [%r47+3084];
	fma.rn.f32 	%f691, %f683, %f690, %f611;
	ld.shared.f32 	%f692, [%r47+3088];
	fma.rn.f32 	%f693, %f683, %f692, %f613;
	ld.shared.f32 	%f694, [%r47+3092];
	fma.rn.f32 	%f695, %f683, %f694, %f615;
	ld.shared.f32 	%f696, [%r47+3096];
	fma.rn.f32 	%f697, %f683, %f696, %f617;
	ld.shared.f32 	%f698, [%r47+3100];
	fma.rn.f32 	%f699, %f683, %f698, %f619;
	ld.shared.f32 	%f700, [%r43+56];
	fma.rn.f32 	%f701, %f700, %f684, %f621;
	fma.rn.f32 	%f702, %f700, %f686, %f622;
	fma.rn.f32 	%f703, %f700, %f688, %f623;
	fma.rn.f32 	%f704, %f700, %f690, %f624;
	fma.rn.f32 	%f705, %f700, %f692, %f625;
	fma.rn.f32 	%f706, %f700, %f694, %f626;
	fma.rn.f32 	%f707, %f700, %f696, %f627;
	fma.rn.f32 	%f708, %f700, %f698, %f628;
	ld.shared.f32 	%f709, [%r43+88];
	fma.rn.f32 	%f710, %f709, %f684, %f630;
	fma.rn.f32 	%f711, %f709, %f686, %f631;
	fma.rn.f32 	%f712, %f709, %f688, %f632;
	fma.rn.f32 	%f713, %f709, %f690, %f633;
	fma.rn.f32 	%f714, %f709, %f692, %f634;
	fma.rn.f32 	%f715, %f709, %f694, %f635;
	fma.rn.f32 	%f716, %f709, %f696, %f636;
	fma.rn.f32 	%f717, %f709, %f698, %f637;
	ld.shared.f32 	%f718, [%r43+120];
	fma.rn.f32 	%f719, %f718, %f684, %f639;
	fma.rn.f32 	%f720, %f718, %f686, %f640;
	fma.rn.f32 	%f721, %f718, %f688, %f641;
	fma.rn.f32 	%f722, %f718, %f690, %f642;
	fma.rn.f32 	%f723, %f718, %f692, %f643;
	fma.rn.f32 	%f724, %f718, %f694, %f644;
	fma.rn.f32 	%f725, %f718, %f696, %f645;
	fma.rn.f32 	%f726, %f718, %f698, %f646;
	ld.shared.f32 	%f727, [%r43+152];
	fma.rn.f32 	%f728, %f727, %f684, %f648;
	fma.rn.f32 	%f729, %f727, %f686, %f649;
	fma.rn.f32 	%f730, %f727, %f688, %f650;
	fma.rn.f32 	%f731, %f727, %f690, %f651;
	fma.rn.f32 	%f732, %f727, %f692, %f652;
	fma.rn.f32 	%f733, %f727, %f694, %f653;
	fma.rn.f32 	%f734, %f727, %f696, %f654;
	fma.rn.f32 	%f735, %f727, %f698, %f655;
	ld.shared.f32 	%f736, [%r43+184];
	fma.rn.f32 	%f737, %f736, %f684, %f657;
	fma.rn.f32 	%f738, %f736, %f686, %f658;
	fma.rn.f32 	%f739, %f736, %f688, %f659;
	fma.rn.f32 	%f740, %f736, %f690, %f660;
	fma.rn.f32 	%f741, %f736, %f692, %f661;
	fma.rn.f32 	%f742, %f736, %f694, %f662;
	fma.rn.f32 	%f743, %f736, %f696, %f663;
	fma.rn.f32 	%f744, %f736, %f698, %f664;
	ld.shared.f32 	%f745, [%r43+216];
	fma.rn.f32 	%f746, %f745, %f684, %f666;
	fma.rn.f32 	%f747, %f745, %f686, %f667;
	fma.rn.f32 	%f748, %f745, %f688, %f668;
	fma.rn.f32 	%f749, %f745, %f690, %f669;
	fma.rn.f32 	%f750, %f745, %f692, %f670;
	fma.rn.f32 	%f751, %f745, %f694, %f671;
	fma.rn.f32 	%f752, %f745, %f696, %f672;
	fma.rn.f32 	%f753, %f745, %f698, %f673;
	ld.shared.f32 	%f754, [%r43+248];
	fma.rn.f32 	%f755, %f754, %f684, %f675;
	fma.rn.f32 	%f756, %f754, %f686, %f676;
	fma.rn.f32 	%f757, %f754, %f688, %f677;
	fma.rn.f32 	%f758, %f754, %f690, %f678;
	fma.rn.f32 	%f759, %f754, %f692, %f679;
	fma.rn.f32 	%f760, %f754, %f694, %f680;
	fma.rn.f32 	%f761, %f754, %f696, %f681;
	fma.rn.f32 	%f762, %f754, %f698, %f682;
	ld.shared.f32 	%f763, [%r43+28];
	ld.shared.f32 	%f764, [%r47+3584];
	fma.rn.f32 	%f906, %f763, %f764, %f685;
	ld.shared.f32 	%f765, [%r47+3588];
	fma.rn.f32 	%f905, %f763, %f765, %f687;
	ld.shared.f32 	%f766, [%r47+3592];
	fma.rn.f32 	%f904, %f763, %f766, %f689;
	ld.shared.f32 	%f767, [%r47+3596];
	fma.rn.f32 	%f903, %f763, %f767, %f691;
	ld.shared.f32 	%f768, [%r47+3600];
	fma.rn.f32 	%f902, %f763, %f768, %f693;
	ld.shared.f32 	%f769, [%r47+3604];
	fma.rn.f32 	%f901, %f763, %f769, %f695;
	ld.shared.f32 	%f770, [%r47+3608];
	fma.rn.f32 	%f900, %f763, %f770, %f697;
	ld.shared.f32 	%f771, [%r47+3612];
	fma.rn.f32 	%f899, %f763, %f771, %f699;
	ld.shared.f32 	%f772, [%r43+60];
	fma.rn.f32 	%f898, %f772, %f764, %f701;
	fma.rn.f32 	%f897, %f772, %f765, %f702;
	fma.rn.f32 	%f896, %f772, %f766, %f703;
	fma.rn.f32 	%f895, %f772, %f767, %f704;
	fma.rn.f32 	%f894, %f772, %f768, %f705;
	fma.rn.f32 	%f893, %f772, %f769, %f706;
	fma.rn.f32 	%f892, %f772, %f770, %f707;
	fma.rn.f32 	%f891, %f772, %f771, %f708;
	ld.shared.f32 	%f773, [%r43+92];
	fma.rn.f32 	%f890, %f773, %f764, %f710;
	fma.rn.f32 	%f889, %f773, %f765, %f711;
	fma.rn.f32 	%f888, %f773, %f766, %f712;
	fma.rn.f32 	%f887, %f773, %f767, %f713;
	fma.rn.f32 	%f886, %f773, %f768, %f714;
	fma.rn.f32 	%f885, %f773, %f769, %f715;
	fma.rn.f32 	%f884, %f773, %f770, %f716;
	fma.rn.f32 	%f883, %f773, %f771, %f717;
	ld.shared.f32 	%f774, [%r43+124];
	fma.rn.f32 	%f882, %f774, %f764, %f719;
	fma.rn.f32 	%f881, %f774, %f765, %f720;
	fma.rn.f32 	%f880, %f774, %f766, %f721;
	fma.rn.f32 	%f879, %f774, %f767, %f722;
	fma.rn.f32 	%f878, %f774, %f768, %f723;
	fma.rn.f32 	%f877, %f774, %f769, %f724;
	fma.rn.f32 	%f876, %f774, %f770, %f725;
	fma.rn.f32 	%f875, %f774, %f771, %f726;
	ld.shared.f32 	%f775, [%r43+156];
	fma.rn.f32 	%f874, %f775, %f764, %f728;
	fma.rn.f32 	%f873, %f775, %f765, %f729;
	fma.rn.f32 	%f872, %f775, %f766, %f730;
	fma.rn.f32 	%f871, %f775, %f767, %f731;
	fma.rn.f32 	%f870, %f775, %f768, %f732;
	fma.rn.f32 	%f869, %f775, %f769, %f733;
	fma.rn.f32 	%f868, %f775, %f770, %f734;
	fma.rn.f32 	%f867, %f775, %f771, %f735;
	ld.shared.f32 	%f776, [%r43+188];
	fma.rn.f32 	%f866, %f776, %f764, %f737;
	fma.rn.f32 	%f865, %f776, %f765, %f738;
	fma.rn.f32 	%f864, %f776, %f766, %f739;
	fma.rn.f32 	%f863, %f776, %f767, %f740;
	fma.rn.f32 	%f862, %f776, %f768, %f741;
	fma.rn.f32 	%f861, %f776, %f769, %f742;
	fma.rn.f32 	%f860, %f776, %f770, %f743;
	fma.rn.f32 	%f859, %f776, %f771, %f744;
	ld.shared.f32 	%f777, [%r43+220];
	fma.rn.f32 	%f858, %f777, %f764, %f746;
	fma.rn.f32 	%f857, %f777, %f765, %f747;
	fma.rn.f32 	%f856, %f777, %f766, %f748;
	fma.rn.f32 	%f855, %f777, %f767, %f749;
	fma.rn.f32 	%f854, %f777, %f768, %f750;
	fma.rn.f32 	%f853, %f777, %f769, %f751;
	fma.rn.f32 	%f852, %f777, %f770, %f752;
	fma.rn.f32 	%f851, %f777, %f771, %f753;
	ld.shared.f32 	%f778, [%r43+252];
	fma.rn.f32 	%f850, %f778, %f764, %f755;
	fma.rn.f32 	%f849, %f778, %f765, %f756;
	fma.rn.f32 	%f848, %f778, %f766, %f757;
	fma.rn.f32 	%f847, %f778, %f767, %f758;
	fma.rn.f32 	%f846, %f778, %f768, %f759;
	fma.rn.f32 	%f845, %f778, %f769, %f760;
	fma.rn.f32 	%f844, %f778, %f770, %f761;
	fma.rn.f32 	%f843, %f778, %f771, %f762;
	bar.sync 	0;
	add.s32 	%r65, %r65, 1;
	setp.eq.s32 	%p2, %r65, 0;
	add.s32 	%r64, %r64, 8;
	shl.b32 	%r48, %r61, 3;
	add.s32 	%r63, %r63, %r48;
	@%p2 bra 	$L__BB0_3;
	bra.uni 	$L__BB0_2;
$L__BB0_3:
	ld.param.u32 	%r62, [_Z9SgemmV3_2ILi128ELi128ELi8ELi8ELi8EEvPfS0_S0_iii_param_4];
	ld.param.u64 	%rd23, [_Z9SgemmV3_2ILi128ELi128ELi8ELi8ELi8EEvPfS0_S0_iii_param_2];
	cvta.to.global.u64 	%rd10, %rd23;
	mov.u32 	%r49, %tid.y;
	shl.b32 	%r50, %r49, 3;
	mov.u32 	%r51, %ctaid.y;
	shl.b32 	%r52, %r51, 7;
	add.s32 	%r53, %r52, %r50;
	mov.u32 	%r54, %tid.x;
	shl.b32 	%r55, %r54, 3;
	mov.u32 	%r56, %ctaid.x;
	shl.b32 	%r57, %r56, 7;
	add.s32 	%r58, %r57, %r55;
	mad.lo.s32 	%r59, %r53, %r62, %r58;
	mul.wide.s32 	%rd11, %r59, 4;
	add.s64 	%rd12, %rd10, %rd11;
	st.global.v4.f32 	[%rd12], {%f906, %f905, %f904, %f903};
	st.global.v4.f32 	[%rd12+16], {%f902, %f901, %f900, %f899};
	mul.wide.s32 	%rd13, %r62, 4;
	add.s64 	%rd14, %rd12, %rd13;
	st.global.v4.f32 	[%rd14], {%f898, %f897, %f896, %f895};
	st.global.v4.f32 	[%rd14+16], {%f894, %f893, %f892, %f891};
	add.s64 	%rd15, %rd14, %rd13;
	st.global.v4.f32 	[%rd15], {%f890, %f889, %f888, %f887};
	st.global.v4.f32 	[%rd15+16], {%f886, %f885, %f884, %f883};
	add.s64 	%rd16, %rd15, %rd13;
	st.global.v4.f32 	[%rd16], {%f882, %f881, %f880, %f879};
	st.global.v4.f32 	[%rd16+16], {%f878, %f877, %f876, %f875};
	add.s64 	%rd17, %rd16, %rd13;
	st.global.v4.f32 	[%rd17], {%f874, %f873, %f872, %f871};
	st.global.v4.f32 	[%rd17+16], {%f870, %f869, %f868, %f867};
	add.s64 	%rd18, %rd17, %rd13;
	st.global.v4.f32 	[%rd18], {%f866, %f865, %f864, %f863};
	st.global.v4.f32 	[%rd18+16], {%f862, %f861, %f860, %f859};
	add.s64 	%rd19, %rd18, %rd13;
	st.global.v4.f32 	[%rd19], {%f858, %f857, %f856, %f855};
	st.global.v4.f32 	[%rd19+16], {%f854, %f853, %f852, %f851};
	add.s64 	%rd20, %rd19, %rd13;
	st.global.v4.f32 	[%rd20], {%f850, %f849, %f848, %f847};
	st.global.v4.f32 	[%rd20+16], {%f846, %f845, %f844, %f843};
	ret;

}


// ===== COMPILED SASS (sm_100) =====

	.target	sm_100

	.elftype	@"ET_EXEC"


//--------------------- .note.nv.tkinfo           --------------------------
	.section	.note.nv.tkinfo,"",@"SHT_NOTE"
	.sectionflags	@"SHF_NOTE_NV_TKINFO"
	.tkinfo
        /*0018*/ 	.word	0x00000002
        /*0030*/ 	.string	""
        /*0030*/ 	.string	"ptxas"
        /*0030*/ 	.string	"Cuda compilation tools, release 13.0, V13.0.88"
        /*0030*/ 	.string	"Build cuda_13.0.r13.0/compiler.36424714_0"
        /*0030*/ 	.string	"-arch sm_100 -m 64 "



//--------------------- .note.nv.cuinfo           --------------------------
	.section	.note.nv.cuinfo,"",@"SHT_NOTE"
	.sectionflags	@"SHF_NOTE_NV_CUINFO"
        /*0018*/ 	.short	0x0002
        /*001a*/ 	.short	0x0064
        /*001c*/ 	.short	0x0082
	.zero		2


//--------------------- .nv.info                  --------------------------
	.section	.nv.info,"",@"SHT_CUDA_INFO"
	.align	4


	//----- nvinfo : EIATTR_REGCOUNT
	.align		4
        /*0000*/ 	.byte	0x04, 0x2f
        /*0002*/ 	.short	(.L_1 - .L_0)
	.align		4
.L_0:
        /*0004*/ 	.word	index@(_Z9SgemmV3_2ILi128ELi128ELi8ELi8ELi8EEvPfS0_S0_iii)
        /*0008*/ 	.word	0x00000080


	//----- nvinfo : EIATTR_FRAME_SIZE
	.align		4
.L_1:
        /*000c*/ 	.byte	0x04, 0x11
        /*000e*/ 	.short	(.L_3 - .L_2)
	.align		4
.L_2:
        /*0010*/ 	.word	index@(_Z9SgemmV3_2ILi128ELi128ELi8ELi8ELi8EEvPfS0_S0_iii)
        /*0014*/ 	.word	0x00000000


	//----- nvinfo : EIATTR_MIN_STACK_SIZE
	.align		4
.L_3:
        /*0018*/ 	.byte	0x04, 0x12
        /*001a*/ 	.short	(.L_5 - .L_4)
	.align		4
.L_4:
        /*001c*/ 	.word	index@(_Z9SgemmV3_2ILi128ELi128ELi8ELi8ELi8EEvPfS0_S0_iii)
        /*0020*/ 	.word	0x00000000
.L_5:


//--------------------- .nv.compat                --------------------------
	.section	.nv.compat,"",@"SHT_CUDA_COMPAT_INFO"
	.align	4
        /*0000*/ 	.byte	0x02, 0x09, 0x00, 0x00, 0x02, 0x02, 0x01, 0x00, 0x02, 0x05, 0x05, 0x00, 0x03, 0x07, 0x01, 0x01
        /*0010*/ 	.byte	0x02, 0x03, 0x00, 0x00, 0x02, 0x06, 0x01, 0x00, 0x04, 0x0b, 0x08, 0x00, 0x09, 0x00, 0x00, 0x00
        /*0020*/ 	.byte	0x00, 0x00, 0x00, 0x00


//--------------------- .nv.info._Z9SgemmV3_2ILi128ELi128ELi8ELi8ELi8EEvPfS0_S0_iii --------------------------
	.section	.nv.info._Z9SgemmV3_2ILi128ELi128ELi8ELi8ELi8EEvPfS0_S0_iii,"",@"SHT_CUDA_INFO"
	.sectionflags	@""
	.align	4


	//----- nvinfo : EIATTR_CUDA_API_VERSION
	.align		4
        /*0000*/ 	.byte	0x04, 0x37
        /*0002*/ 	.short	(.L_7 - .L_6)
.L_6:
        /*0004*/ 	.word	0x00000082


	//----- nvinfo : EIATTR_KPARAM_INFO
	.align		4
.L_7:
        /*0008*/ 	.byte	0x04, 0x17
        /*000a*/ 	.short	(.L_9 - .L_8)
.L_8:
        /*000c*/ 	.word	0x00000000
        /*0010*/ 	.short	0x0005
        /*0012*/ 	.short	0x0020
        /*0014*/ 	.byte	0x00, 0xf0, 0x11, 0x00


	//----- nvinfo : EIATTR_KPARAM_INFO
	.align		4
.L_9:
        /*0018*/ 	.byte	0x04, 0x17
        /*001a*/ 	.short	(.L_11 - .L_10)
.L_10:
        /*001c*/ 	.word	0x00000000
        /*0020*/ 	.short	0x0004
        /*0022*/ 	.short	0x001c
        /*0024*/ 	.byte	0x00, 0xf0, 0x11, 0x00


	//----- nvinfo : EIATTR_KPARAM_INFO
	.align		4
.L_11:
        /*0028*/ 	.byte	0x04, 0x17
        /*002a*/ 	.short	(.L_13 - .L_12)
.L_12:
        /*002c*/ 	.word	0x00000000
        /*0030*/ 	.short	0x0003
        /*0032*/ 	.short	0x0018
        /*0034*/ 	.byte	0x00, 0xf0, 0x11, 0x00


	//----- nvinfo : EIATTR_KPARAM_INFO
	.align		4
.L_13:
        /*0038*/ 	.byte	0x04, 0x17
        /*003a*/ 	.short	(.L_15 - .L_14)
.L_14:
        /*003c*/ 	.word	0x00000000
        /*0040*/ 	.short	0x0002
        /*0042*/ 	.short	0x0010
        /*0044*/ 	.byte	0x00, 0xf5, 0x21, 0x00


	//----- nvinfo : EIATTR_KPARAM_INFO
	.align		4
.L_15:
        /*0048*/ 	.byte	0x04, 0x17
        /*004a*/ 	.short	(.L_17 - .L_16)
.L_16:
        /*004c*/ 	.word	0x00000000
        /*0050*/ 	.short	0x0001
        /*0052*/ 	.short	0x0008
        /*0054*/ 	.byte	0x00, 0xf5, 0x21, 0x00


	//----- nvinfo : EIATTR_KPARAM_INFO
	.align		4
.L_17:
        /*0058*/ 	.byte	0x04, 0x17
        /*005a*/ 	.short	(.L_19 - .L_18)
.L_18:
        /*005c*/ 	.word	0x00000000
        /*0060*/ 	.short	0x0000
        /*0062*/ 	.short	0x0000
        /*0064*/ 	.byte	0x00, 0xf5, 0x21, 0x00


	//----- nvinfo : EIATTR_SPARSE_MMA_MASK
	.align		4
.L_19:
        /*0068*/ 	.byte	0x03, 0x50
        /*006a*/ 	.short	0x0000


	//----- nvinfo : EIATTR_MAXREG_COUNT
	.align		4
        /*006c*/ 	.byte	0x03, 0x1b
        /*006e*/ 	.short	0x00ff


	//----- nvinfo : EIATTR_NUM_BARRIERS
	.align		4
        /*0070*/ 	.byte	0x02, 0x4c
        /*0072*/ 	.byte	0x01
	.zero		1


	//----- nvinfo : EIATTR_MERCURY_ISA_VERSION
	.align		4
        /*0074*/ 	.byte	0x03, 0x5f
        /*0076*/ 	.short	0x0101


	//----- nvinfo : EIATTR_VRC_CTA_INIT_COUNT
	.align		4
        /*0078*/ 	.byte	0x02, 0x4a
	.zero		1
	.zero		1


	//----- nvinfo : EIATTR_EXIT_INSTR_OFFSETS
	.align		4
        /*007c*/ 	.byte	0x04, 0x1c
        /*007e*/ 	.short	(.L_21 - .L_20)


	//   ....[0]....
.L_20:
        /*0080*/ 	.word	0x00002a00


	//----- nvinfo : EIATTR_CBANK_PARAM_SIZE
	.align		4
.L_21:
        /*0084*/ 	.byte	0x03, 0x19
        /*0086*/ 	.short	0x0024


	//----- nvinfo : EIATTR_PARAM_CBANK
	.align		4
        /*0088*/ 	.byte	0x04, 0x0a
        /*008a*/ 	.short	(.L_23 - .L_22)
	.align		4
.L_22:
        /*008c*/ 	.word	index@(.nv.constant0._Z9SgemmV3_2ILi128ELi128ELi8ELi8ELi8EEvPfS0_S0_iii)
        /*0090*/ 	.short	0x0380
        /*0092*/ 	.short	0x0024


	//----- nvinfo : EIATTR_SW_WAR
	.align		4
.L_23:
        /*0094*/ 	.byte	0x04, 0x36
        /*0096*/ 	.short	(.L_25 - .L_24)
.L_24:
        /*0098*/ 	.word	0x00000008
.L_25:


//--------------------- .nv.callgraph             --------------------------
	.section	.nv.callgraph,"",@"SHT_CUDA_CALLGRAPH"
	.align	4
	.sectionentsize	8
	.align		4
        /*0000*/ 	.word	0x00000000
	.align		4
        /*0004*/ 	.word	0xffffffff
	.align		4
        /*0008*/ 	.word	0x00000000
	.align		4
        /*000c*/ 	.word	0xfffffffe
	.align		4
        /*0010*/ 	.word	0x00000000
	.align		4
        /*0014*/ 	.word	0xfffffffd
	.align		4
        /*0018*/ 	.word	0x00000000
	.align		4
        /*001c*/ 	.word	0xfffffffc


//--------------------- .text._Z9SgemmV3_2ILi128ELi128ELi8ELi8ELi8EEvPfS0_S0_iii --------------------------
	.section	.text._Z9SgemmV3_2ILi128ELi128ELi8ELi8ELi8EEvPfS0_S0_iii,"ax",@progbits
	.align	128
        .global         _Z9SgemmV3_2ILi128ELi128ELi8ELi8ELi8EEvPfS0_S0_iii
        .type           _Z9SgemmV3_2ILi128ELi128ELi8ELi8ELi8EEvPfS0_S0_iii,@function
        .size           _Z9SgemmV3_2ILi128ELi128ELi8ELi8ELi8EEvPfS0_S0_iii,(.L_x_3 - _Z9SgemmV3_2ILi128ELi128ELi8ELi8ELi8EEvPfS0_S0_iii)
        .other          _Z9SgemmV3_2ILi128ELi128ELi8ELi8ELi8EEvPfS0_S0_iii,@"STO_CUDA_ENTRY STV_DEFAULT"
_Z9SgemmV3_2ILi128ELi128ELi8ELi8ELi8EEvPfS0_S0_iii:
.text._Z9SgemmV3_2ILi128ELi128ELi8ELi8ELi8EEvPfS0_S0_iii:
[----:B------:R-:W-:Y:S01]  /*0000*/  LDC R1, c[0x0][0x37c] ;  /* 0x0000df00ff017b82 */ /* 0x000fe20000000800 */
[----:B------:R-:W0:Y:S01]  /*0010*/  LDCU UR9, c[0x0][0x3a0] ;  /* 0x00007400ff0977ac */ /* 0x000e220008000800 */
[----:B------:R-:W1:Y:S01]  /*0020*/  S2R R0, SR_TID.X ;  /* 0x0000000000007919 */ /* 0x000e620000002100 */
[----:B------:R-:W-:Y:S02]  /*0030*/  CS2R R70, SRZ ;  /* 0x0000000000467805 */ /* 0x000fe4000001ff00 */
[----:B------:R-:W-:Y:S02]  /*0040*/  CS2R R68, SRZ ;  /* 0x0000000000447805 */ /* 0x000fe4000001ff00 */
[----:B------:R-:W-:Y:S01]  /*0050*/  CS2R R66, SRZ ;  /* 0x0000000000427805 */ /* 0x000fe2000001ff00 */
[----:B------:R-:W2:Y:S01]  /*0060*/  S2R R3, SR_TID.Y ;  /* 0x0000000000037919 */ /* 0x000ea20000002200 */
[----:B------:R-:W-:Y:S02]  /*0070*/  CS2R R64, SRZ ;  /* 0x0000000000407805 */ /* 0x000fe4000001ff00 */
[----:B------:R-:W-:-:S02]  /*0080*/  CS2R R62, SRZ ;  /* 0x00000000003e7805 */ /* 0x000fc4000001ff00 */
[----:B------:R-:W-:Y:S02]  /*0090*/  CS2R R60, SRZ ;  /* 0x00000000003c7805 */ /* 0x000fe4000001ff00 */
[----:B------:R-:W-:Y:S02]  /*00a0*/  CS2R R58, SRZ ;  /* 0x00000000003a7805 */ /* 0x000fe4000001ff00 */
[----:B------:R-:W-:Y:S02]  /*00b0*/  CS2R R56, SRZ ;  /* 0x0000000000387805 */ /* 0x000fe4000001ff00 */
[----:B------:R-:W-:Y:S02]  /*00c0*/  CS2R R54, SRZ ;  /* 0x0000000000367805 */ /* 0x000fe4000001ff00 */
[----:B------:R-:W-:Y:S02]  /*00d0*/  CS2R R52, SRZ ;  /* 0x0000000000347805 */ /* 0x000fe4000001ff00 */
[----:B------:R-:W-:-:S02]  /*00e0*/  CS2R R50, SRZ ;  /* 0x0000000000327805 */ /* 0x000fc4000001ff00 */
[----:B------:R-:W-:Y:S02]  /*00f0*/  CS2R R48, SRZ ;  /* 0x0000000000307805 */ /* 0x000fe4000001ff00 */
[----:B------:R-:W-:Y:S02]  /*0100*/  CS2R R46, SRZ ;  /* 0x00000000002e7805 */ /* 0x000fe4000001ff00 */
[----:B------:R-:W-:Y:S02]  /*0110*/  CS2R R44, SRZ ;  /* 0x00000000002c7805 */ /* 0x000fe4000001ff00 */
[----:B------:R-:W-:Y:S01]  /*0120*/  CS2R R42, SRZ ;  /* 0x00000000002a7805 */ /* 0x000fe2000001ff00 */
[----:B0-----:R-:W-:Y:S01]  /*0130*/  UISETP.GE.AND UP0, UPT, UR9, 0x1, UPT ;  /* 0x000000010900788c */ /* 0x001fe2000bf06270 */
        /* <DEDUP_REMOVED lines=16> */
[----:B------:R-:W-:Y:S01]  /*0240*/  CS2R R8, SRZ ;  /* 0x0000000000087805 */ /* 0x000fe2000001ff00 */
[----:B------:R-:W0:Y:S01]  /*0250*/  LDCU.64 UR10, c[0x0][0x358] ;  /* 0x00006b00ff0a77ac */ /* 0x000e220008000a00 */
[----:B-12---:R-:W-:Y:S05]  /*0260*/  BRA.U !UP0, `(.L_x_0) ;  /* 0x0000002508607547 */ /* 0x006fea000b800000 */
[----:B------:R-:W1:Y:S01]  /*0270*/  S2R R71, SR_CTAID.Y ;  /* 0x0000000000477919 */ /* 0x000e620000002600 */
[----:B------:R-:W2:Y:S01]  /*0280*/  LDCU UR7, c[0x0][0x360] ;  /* 0x00006c00ff0777ac */ /* 0x000ea20008000800 */
[----:B------:R-:W3:Y:S01]  /*0290*/  S2UR UR4, SR_CTAID.X ;  /* 0x00000000000479c3 */ /* 0x000ee20000002500 */
[----:B------:R-:W-:Y:S01]  /*02a0*/  UMOV UR6, 0x400 ;  /* 0x0000040000067882 */ /* 0x000fe20000000000 */
[----:B------:R-:W-:-:S06]  /*02b0*/  UIADD3 UR5, UPT, UPT, UR9, 0x7, URZ ;  /* 0x0000000709057890 */ /* 0x000fcc000fffe0ff */
[----:B------:R-:W4:Y:S01]  /*02c0*/  S2UR UR8, SR_CgaCtaId ;  /* 0x00000000000879c3 */ /* 0x000f220000008800 */
[----:B------:R-:W-:-:S04]  /*02d0*/  USHF.R.U32.HI UR5, URZ, 0x3, UR5 ;  /* 0x00000003ff057899 */ /* 0x000fc80008011605 */
[----:B------:R-:W-:-:S03]  /*02e0*/  UIADD3 UR5, UPT, UPT, -UR5, URZ, URZ ;  /* 0x000000ff05057290 */ /* 0x000fc6000fffe1ff */
[----:B------:R-:W5:Y:S01]  /*02f0*/  LDC R72, c[0x0][0x39c] ;  /* 0x0000e700ff487b82 */ /* 0x000f620000000800 */
[----:B--2---:R-:W-:Y:S01]  /*0300*/  IMAD R0, R3, UR7, R0 ;  /* 0x0000000703007c24 */ /* 0x004fe2000f8e0200 */
[----:B------:R-:W-:-:S04]  /*0310*/  UIADD3 UR7, UPT, UPT, UR6, 0x1000, URZ ;  /* 0x0000100006077890 */ /* 0x000fc8000fffe0ff */
[--C-:B------:R-:W-:Y:S02]  /*0320*/  SHF.R.U32.HI R2, RZ, 0x1, R0.reuse ;  /* 0x00000001ff027819 */ /* 0x100fe40000011600 */
[----:B------:R-:W-:Y:S01]  /*0330*/  SHF.R.U32.HI R3, RZ, 0x5, R0 ;  /* 0x00000005ff037819 */ /* 0x000fe20000011600 */
[----:B---3--:R-:W-:Y:S01]  /*0340*/  USHF.L.U32 UR4, UR4, 0x7, URZ ;  /* 0x0000000704047899 */ /* 0x008fe200080006ff */
[C---:B------:R-:W-:Y:S02]  /*0350*/  SHF.L.U32 R4, R0.reuse, 0x4, RZ ;  /* 0x0000000400047819 */ /* 0x040fe400000006ff */
[----:B------:R-:W-:Y:S02]  /*0360*/  SHF.L.U32 R0, R0, 0x2, RZ ;  /* 0x0000000200007819 */ /* 0x000fe400000006ff */
[----:B-1----:R-:W-:Y:S01]  /*0370*/  LEA R71, R71, R2, 0x7 ;  /* 0x0000000247477211 */ /* 0x002fe200078e38ff */
[----:B----4-:R-:W-:Y:S01]  /*0380*/  ULEA UR6, UR8, UR6, 0x18 ;  /* 0x0000000608067291 */ /* 0x010fe2000f8ec0ff */
[----:B------:R-:W-:Y:S01]  /*0390*/  LOP3.LUT R100, R0, 0x4, RZ, 0xc0, !PT ;  /* 0x0000000400647812 */ /* 0x000fe200078ec0ff */
[----:B------:R-:W-:Y:S01]  /*03a0*/  ULEA UR7, UR8, UR7, 0x18 ;  /* 0x0000000708077291 */ /* 0x000fe2000f8ec0ff */
[----:B------:R-:W-:-:S02]  /*03b0*/  LOP3.LUT R5, R4, 0x10, RZ, 0xc0, !PT ;  /* 0x0000001004057812 */ /* 0x000fc400078ec0ff */
[----:B------:R-:W-:Y:S01]  /*03c0*/  LOP3.LUT R4, R4, 0x1f0, RZ, 0xc0, !PT ;  /* 0x000001f004047812 */ /* 0x000fe200078ec0ff */
[----:B------:R-:W-:Y:S01]  /*03d0*/  IMAD R100, R71, UR9, R100 ;  /* 0x0000000947647c24 */ /* 0x000fe2000f8e0264 */
[----:B------:R-:W-:Y:S01]  /*03e0*/  LEA R6, R2, UR6, 0x5 ;  /* 0x0000000602067c11 */ /* 0x000fe2000f8e28ff */
[C---:B-----5:R-:W-:Y:S01]  /*03f0*/  IMAD R73, R3.reuse, R72, UR4 ;  /* 0x0000000403497e24 */ /* 0x060fe2000f8e0248 */
[----:B------:R-:W-:Y:S01]  /*0400*/  LEA R7, R3, UR7, 0x9 ;  /* 0x0000000703077c11 */ /* 0x000fe2000f8e48ff */
[----:B------:R-:W-:Y:S01]  /*0410*/  HFMA2 R71, -RZ, RZ, 0, 0 ;  /* 0x00000000ff477431 */ /* 0x000fe200000001ff */
[----:B------:R-:W-:Y:S02]  /*0420*/  LOP3.LUT R0, R0, 0x7c, RZ, 0xc0, !PT ;  /* 0x0000007c00007812 */ /* 0x000fe400078ec0ff */
[----:B------:R-:W-:Y:S02]  /*0430*/  IADD3 R6, PT, PT, R6, R5, RZ ;  /* 0x0000000506067210 */ /* 0x000fe40007ffe0ff */
[----:B------:R-:W-:-:S02]  /*0440*/  IADD3 R7, PT, PT, R7, R4, RZ ;  /* 0x0000000407077210 */ /* 0x000fc40007ffe0ff */
[----:B------:R-:W-:-:S07]  /*0450*/  IADD3 R2, PT, PT, R0, R73, RZ ;  /* 0x0000004900027210 */ /* 0x000fce0007ffe0ff */
.L_x_1:
[----:B------:R-:W1:Y:S08]  /*0460*/  LDC.64 R72, c[0x0][0x380] ;  /* 0x0000e000ff487b82 */ /* 0x000e700000000a00 */
[----:B------:R-:W2:Y:S01]  /*0470*/  LDC.64 R74, c[0x0][0x388] ;  /* 0x0000e200ff4a7b82 */ /* 0x000ea20000000a00 */
[----:B-1----:R-:W-:-:S05]  /*0480*/  IMAD.WIDE R72, R100, 0x4, R72 ;  /* 0x0000000464487825 */ /* 0x002fca00078e0248 */
[----:B0-----:R-:W3:Y:S01]  /*0490*/  LDG.E.128.CONSTANT R104, desc[UR10][R72.64] ;  /* 0x0000000a48687981 */ /* 0x001ee2000c1e9d00 */
[----:B--2---:R-:W-:-:S05]  /*04a0*/  IMAD.WIDE R74, R2, 0x4, R74 ;  /* 0x00000004024a7825 */ /* 0x004fca00078e024a */
[----:B------:R-:W2:Y:S01]  /*04b0*/  LDG.E.128.CONSTANT R108, desc[UR10][R74.64] ;  /* 0x0000000a4a6c7981 */ /* 0x000ea2000c1e9d00 */
[----:B------:R-:W0:Y:S01]  /*04c0*/  S2UR UR6, SR_CgaCtaId ;  /* 0x00000000000679c3 */ /* 0x000e220000008800 */
[----:B------:R-:W1:Y:S01]  /*04d0*/  S2R R3, SR_TID.Y ;  /* 0x0000000000037919 */ /* 0x000e620000002200 */
[----:B------:R-:W4:Y:S01]  /*04e0*/  S2R R0, SR_TID.X ;  /* 0x0000000000007919 */ /* 0x000f220000002100 */
[----:B------:R-:W-:Y:S02]  /*04f0*/  UMOV UR4, 0x400 ;  /* 0x0000040000047882 */ /* 0x000fe40000000000 */
[----:B------:R-:W-:Y:S02]  /*0500*/  UIADD3 UR7, UPT, UPT, UR4, 0x1000, URZ ;  /* 0x0000100004077890 */ /* 0x000fe4000fffe0ff */
[----:B0-----:R-:W-:Y:S02]  /*0510*/  ULEA UR4, UR6, UR4, 0x18 ;  /* 0x0000000406047291 */ /* 0x001fe4000f8ec0ff */
[----:B------:R-:W-:-:S04]  /*0520*/  ULEA UR7, UR6, UR7, 0x18 ;  /* 0x0000000706077291 */ /* 0x000fc8000f8ec0ff */
[----:B-1----:R-:W-:Y:S02]  /*0530*/  LEA R5, R3, UR4, 0x8 ;  /* 0x0000000403057c11 */ /* 0x002fe4000f8e40ff */
[----:B----4-:R-:W-:Y:S01]  /*0540*/  LEA R4, R0, UR7, 0x5 ;  /* 0x0000000700047c11 */ /* 0x010fe2000f8e28ff */
[----:B---3--:R-:W-:Y:S04]  /*0550*/  STS.128 [R6], R104 ;  /* 0x0000006806007388 */ /* 0x008fe80000000c00 */
[----:B--2---:R-:W-:Y:S01]  /*0560*/  STS.128 [R7], R108 ;  /* 0x0000006c07007388 */ /* 0x004fe20000000c00 */
[----:B------:R-:W-:Y:S06]  /*0570*/  BAR.SYNC.DEFER_BLOCKING 0x0 ;  /* 0x0000000000007b1d */ /* 0x000fec0000010000 */
[----:B------:R-:W-:Y:S04]  /*0580*/  LDS.128 R72, [R5] ;  /* 0x0000000005487984 */ /* 0x000fe80000000c00 */
[----:B------:R-:W0:Y:S04]  /*0590*/  LDS.128 R76, [R4] ;  /* 0x00000000044c7984 */ /* 0x000e280000000c00 */
[----:B------:R-:W1:Y:S04]  /*05a0*/  LDS.128 R80, [R4+0x10] ;  /* 0x0000100004507984 */ /* 0x000e680000000c00 */
[----:B------:R-:W2:Y:S04]  /*05b0*/  LDS.128 R92, [R4+0x210] ;  /* 0x00021000045c7984 */ /* 0x000ea80000000c00 */
[----:B------:R-:W3:Y:S04]  /*05c0*/  LDS.128 R84, [R5+0x20] ;  /* 0x0000200005547984 */ /* 0x000ee80000000c00 */
[----:B------:R-:W4:Y:S04]  /*05d0*/  LDS.128 R88, [R4+0x200] ;  /* 0x0002000004587984 */ /* 0x000f280000000c00 */
[----:B------:R-:W5:Y:S01]  /*05e0*/  LDS.128 R96, [R5+0x40] ;  /* 0x0000400005607984 */ /* 0x000f620000000c00 */
[C---:B0-----:R-:W-:Y:S01]  /*05f0*/  FFMA R101, R72.reuse, R76, R8 ;  /* 0x0000004c48657223 */ /* 0x041fe20000000008 */
[C---:B------:R-:W-:Y:S01]  /*0600*/  FFMA R102, R72.reuse, R77, R9 ;  /* 0x0000004d48667223 */ /* 0x040fe20000000009 */
[C---:B------:R-:W-:Y:S01]  /*0610*/  FFMA R115, R72.reuse, R78, R10 ;  /* 0x0000004e48737223 */ /* 0x040fe2000000000a */
[----:B------:R-:W-:-:S02]  /*0620*/  FFMA R104, R72, R79, R11 ;  /* 0x0000004f48687223 */ /* 0x000fc4000000000b */
[----:B------:R-:W0:Y:S01]  /*0630*/  LDS.128 R8, [R5+0x60] ;  /* 0x0000600005087984 */ /* 0x000e220000000c00 */
[C---:B-1----:R-:W-:Y:S01]  /*0640*/  FFMA R103, R72.reuse, R80, R12 ;  /* 0x0000005048677223 */ /* 0x042fe2000000000c */
[C---:B------:R-:W-:Y:S01]  /*0650*/  FFMA R12, R72.reuse, R81, R13 ;  /* 0x00000051480c7223 */ /* 0x040fe2000000000d */
[C---:B------:R-:W-:Y:S01]  /*0660*/  FFMA R107, R72.reuse, R82, R14 ;  /* 0x00000052486b7223 */ /* 0x040fe2000000000e */
[----:B------:R-:W-:Y:S02]  /*0670*/  FFMA R72, R72, R83, R15 ;  /* 0x0000005348487223 */ /* 0x000fe4000000000f */
[C---:B--2---:R-:W-:Y:S02]  /*0680*/  FFMA R105, R73.reuse, R93, R12 ;  /* 0x0000005d49697223 */ /* 0x044fe4000000000c */
[----:B------:R-:W1:Y:S01]  /*0690*/  LDS.128 R12, [R5+0x80] ;  /* 0x00008000050c7984 */ /* 0x000e620000000c00 */
[----:B---3--:R-:W-:Y:S01]  /*06a0*/  FFMA R106, R84, R77, R17 ;  /* 0x0000004d546a7223 */ /* 0x008fe20000000011 */
[----:B------:R-:W-:Y:S01]  /*06b0*/  FFMA R117, R76, R84, R16 ;  /* 0x000000544c757223 */ /* 0x000fe20000000010 */
[----:B------:R-:W-:Y:S01]  /*06c0*/  FFMA R119, R84, R78, R18 ;  /* 0x0000004e54777223 */ /* 0x000fe20000000012 */
[----:B------:R-:W-:Y:S01]  /*06d0*/  FFMA R17, R80, R84, R20 ;  /* 0x0000005450117223 */ /* 0x000fe20000000014 */
[C---:B------:R-:W-:Y:S01]  /*06e0*/  FFMA R16, R84.reuse, R79, R19 ;  /* 0x0000004f54107223 */ /* 0x040fe20000000013 */
[C---:B------:R-:W-:Y:S01]  /*06f0*/  FFMA R18, R84.reuse, R81, R21 ;  /* 0x0000005154127223 */ /* 0x040fe20000000015 */
[----:B------:R-:W-:Y:S01]  /*0700*/  FFMA R20, R84, R83, R23 ;  /* 0x0000005354147223 */ /* 0x000fe20000000017 */
[----:B----4-:R-:W-:Y:S01]  /*0710*/  FFMA R111, R88, R73, R101 ;  /* 0x00000049586f7223 */ /* 0x010fe20000000065 */
[----:B------:R-:W-:Y:S01]  /*0720*/  FFMA R109, R84, R82, R22 ;  /* 0x00000052546d7223 */ /* 0x000fe20000000016 */
[C---:B------:R-:W-:Y:S01]  /*0730*/  FFMA R101, R73.reuse, R91, R104 ;  /* 0x0000005b49657223 */ /* 0x040fe20000000068 */
[C---:B------:R-:W-:Y:S01]  /*0740*/  FFMA R113, R73.reuse, R89, R102 ;  /* 0x0000005949717223 */ /* 0x040fe20000000066 */
[C---:B------:R-:W-:Y:S01]  /*0750*/  FFMA R115, R73.reuse, R90, R115 ;  /* 0x0000005a49737223 */ /* 0x040fe20000000073 */
[----:B------:R-:W-:Y:S01]  /*0760*/  FFMA R103, R92, R73, R103 ;  /* 0x000000495c677223 */ /* 0x000fe20000000067 */
[C---:B------:R-:W-:Y:S01]  /*0770*/  FFMA R107, R73.reuse, R94, R107 ;  /* 0x0000005e496b7223 */ /* 0x040fe2000000006b */
[----:B------:R-:W-:Y:S01]  /*0780*/  FFMA R72, R73, R95, R72 ;  /* 0x0000005f49487223 */ /* 0x000fe20000000048 */
[-C--:B------:R-:W-:Y:S01]  /*0790*/  FFMA R104, R95, R85.reuse, R20 ;  /* 0x000000555f687223 */ /* 0x080fe20000000014 */
[----:B-----5:R-:W-:Y:S01]  /*07a0*/  FFMA R21, R76, R96, R24 ;  /* 0x000000604c157223 */ /* 0x020fe20000000018 */
[-C--:B------:R-:W-:Y:S01]  /*07b0*/  FFMA R84, R91, R85.reuse, R16 ;  /* 0x000000555b547223 */ /* 0x080fe20000000010 */
[-C--:B------:R-:W-:Y:S01]  /*07c0*/  FFMA R73, R92, R85.reuse, R17 ;  /* 0x000000555c497223 */ /* 0x080fe20000000011 */
[----:B------:R-:W-:Y:S01]  /*07d0*/  FFMA R102, R93, R85, R18 ;  /* 0x000000555d667223 */ /* 0x000fe20000000012 */
[C---:B------:R-:W-:Y:S01]  /*07e0*/  FFMA R20, R96.reuse, R77, R25 ;  /* 0x0000004d60147223 */ /* 0x040fe20000000019 */
[C---:B------:R-:W-:Y:S01]  /*07f0*/  FFMA R23, R96.reuse, R78, R26 ;  /* 0x0000004e60177223 */ /* 0x040fe2000000001a */
[C---:B------:R-:W-:Y:S01]  /*0800*/  FFMA R22, R96.reuse, R79, R27 ;  /* 0x0000004f60167223 */ /* 0x040fe2000000001b */
[----:B------:R-:W-:Y:S01]  /*0810*/  FFMA R24, R96, R81, R29 ;  /* 0x0000005160187223 */ /* 0x000fe2000000001d */
[----:B------:R-:W2:Y:S01]  /*0820*/  LDS.128 R16, [R5+0xa0] ;  /* 0x0000a00005107984 */ /* 0x000ea20000000c00 */
[-C--:B------:R-:W-:Y:S01]  /*0830*/  FFMA R117, R88, R85.reuse, R117 ;  /* 0x0000005558757223 */ /* 0x080fe20000000075 */
[-C--:B------:R-:W-:Y:S01]  /*0840*/  FFMA R106, R89, R85.reuse, R106 ;  /* 0x00000055596a7223 */ /* 0x080fe2000000006a */
[-C--:B------:R-:W-:Y:S01]  /*0850*/  FFMA R119, R90, R85.reuse, R119 ;  /* 0x000000555a777223 */ /* 0x080fe20000000077 */
[----:B------:R-:W-:Y:S01]  /*0860*/  FFMA R109, R94, R85, R109 ;  /* 0x000000555e6d7223 */ /* 0x000fe2000000006d */
[----:B------:R-:W-:Y:S01]  /*0870*/  FFMA R123, R80, R96, R28 ;  /* 0x00000060507b7223 */ /* 0x000fe2000000001c */
[C---:B------:R-:W-:Y:S01]  /*0880*/  FFMA R85, R96.reuse, R82, R30 ;  /* 0x0000005260557223 */ /* 0x040fe2000000001e */
[----:B------:R-:W-:Y:S01]  /*0890*/  FFMA R108, R96, R83, R31 ;  /* 0x00000053606c7223 */ /* 0x000fe2000000001f */
[-C--:B------:R-:W-:Y:S01]  /*08a0*/  FFMA R96, R93, R97.reuse, R24 ;  /* 0x000000615d607223 */ /* 0x080fe20000000018 */
[-C--:B------:R-:W-:Y:S01]  /*08b0*/  FFMA R30, R88, R97.reuse, R21 ;  /* 0x00000061581e7223 */ /* 0x080fe20000000015 */
[-C--:B------:R-:W-:Y:S01]  /*08c0*/  FFMA R31, R89, R97.reuse, R20 ;  /* 0x00000061591f7223 */ /* 0x080fe20000000014 */
[-C--:B------:R-:W-:Y:S01]  /*08d0*/  FFMA R29, R90, R97.reuse, R23 ;  /* 0x000000615a1d7223 */ /* 0x080fe20000000017 */
[----:B------:R-:W-:Y:S01]  /*08e0*/  FFMA R121, R91, R97, R22 ;  /* 0x000000615b797223 */ /* 0x000fe20000000016 */
[----:B0-----:R-:W-:Y:S01]  /*08f0*/  FFMA R25, R76, R8, R32 ;  /* 0x000000084c197223 */ /* 0x001fe20000000020 */
[C---:B------:R-:W-:Y:S01]  /*0900*/  FFMA R27, R8.reuse, R78, R34 ;  /* 0x0000004e081b7223 */ /* 0x040fe20000000022 */
[----:B------:R-:W-:Y:S01]  /*0910*/  FFMA R24, R8, R79, R35 ;  /* 0x0000004f08187223 */ /* 0x000fe20000000023 */
[----:B------:R-:W0:Y:S01]  /*0920*/  LDS.128 R20, [R5+0xc0] ;  /* 0x0000c00005147984 */ /* 0x000e220000000c00 */
[-C--:B------:R-:W-:Y:S01]  /*0930*/  FFMA R123, R92, R97.reuse, R123 ;  /* 0x000000615c7b7223 */ /* 0x080fe2000000007b */
[-C--:B------:R-:W-:Y:S01]  /*0940*/  FFMA R85, R94, R97.reuse, R85 ;  /* 0x000000615e557223 */ /* 0x080fe20000000055 */
[----:B------:R-:W-:Y:S01]  /*0950*/  FFMA R108, R95, R97, R108 ;  /* 0x000000615f6c7223 */ /* 0x000fe2000000006c */
[----:B------:R-:W-:Y:S01]  /*0960*/  FFMA R124, R8, R77, R33 ;  /* 0x0000004d087c7223 */ /* 0x000fe20000000021 */
[----:B------:R-:W-:Y:S01]  /*0970*/  FFMA R33, R80, R8, R36 ;  /* 0x0000000850217223 */ /* 0x000fe20000000024 */
[C---:B------:R-:W-:Y:S01]  /*0980*/  FFMA R122, R8.reuse, R81, R37 ;  /* 0x00000051087a7223 */ /* 0x040fe20000000025 */
[C---:B------:R-:W-:Y:S01]  /*0990*/  FFMA R97, R8.reuse, R82, R38 ;  /* 0x0000005208617223 */ /* 0x040fe20000000026 */
[----:B------:R-:W-:Y:S01]  /*09a0*/  FFMA R8, R8, R83, R39 ;  /* 0x0000005308087223 */ /* 0x000fe20000000027 */
[-C--:B------:R-:W-:Y:S01]  /*09b0*/  FFMA R112, R88, R9.reuse, R25 ;  /* 0x0000000958707223 */ /* 0x080fe20000000019 */
[-C--:B------:R-:W-:Y:S01]  /*09c0*/  FFMA R28, R90, R9.reuse, R27 ;  /* 0x000000095a1c7223 */ /* 0x080fe2000000001b */
[----:B------:R-:W-:-:S02]  /*09d0*/  FFMA R125, R91, R9, R24 ;  /* 0x000000095b7d7223 */ /* 0x000fc40000000018 */
[----:B------:R-:W3:Y:S01]  /*09e0*/  LDS.128 R24, [R5+0xe0] ;  /* 0x0000e00005187984 */ /* 0x000ee20000000c00 */
[-C--:B------:R-:W-:Y:S01]  /*09f0*/  FFMA R124, R89, R9.reuse, R124 ;  /* 0x00000009597c7223 */ /* 0x080fe2000000007c */
[-C--:B------:R-:W-:Y:S01]  /*0a00*/  FFMA R110, R92, R9.reuse, R33 ;  /* 0x000000095c6e7223 */ /* 0x080fe20000000021 */
[-C--:B------:R-:W-:Y:S01]  /*0a10*/  FFMA R122, R93, R9.reuse, R122 ;  /* 0x000000095d7a7223 */ /* 0x080fe2000000007a */
[-C--:B------:R-:W-:Y:S01]  /*0a20*/  FFMA R97, R94, R9.reuse, R97 ;  /* 0x000000095e617223 */ /* 0x080fe20000000061 */
[----:B------:R-:W-:Y:S01]  /*0a30*/  FFMA R8, R95, R9, R8 ;  /* 0x000000095f087223 */ /* 0x000fe20000000008 */
[----:B-1----:R-:W-:Y:S01]  /*0a40*/  FFMA R9, R76, R12, R40 ;  /* 0x0000000c4c097223 */ /* 0x002fe20000000028 */
[C---:B------:R-:W-:Y:S01]  /*0a50*/  FFMA R32, R12.reuse, R77, R41 ;  /* 0x0000004d0c207223 */ /* 0x040fe20000000029 */
[C---:B------:R-:W-:Y:S01]  /*0a60*/  FFMA R33, R12.reuse, R78, R42 ;  /* 0x0000004e0c217223 */ /* 0x040fe2000000002a */
[C---:B------:R-:W-:Y:S01]  /*0a70*/  FFMA R34, R12.reuse, R79, R43 ;  /* 0x0000004f0c227223 */ /* 0x040fe2000000002b */
        /* <DEDUP_REMOVED lines=8> */
[----:B------:R-:W-:-:S02]  /*0b00*/  FFMA R9, R94, R13, R35 ;  /* 0x0000000d5e097223 */ /* 0x000fc40000000023 */
[----:B------:R-:W1:Y:S01]  /*0b10*/  LDS.128 R32, [R4+0x400] ;  /* 0x0004000004207984 */ /* 0x000e620000000c00 */
[----:B--2---:R-:W-:Y:S01]  /*0b20*/  FFMA R36, R16, R77, R49 ;  /* 0x0000004d10247223 */ /* 0x004fe20000000031 */
[-C--:B------:R-:W-:Y:S01]  /*0b30*/  FFMA R41, R92, R13.reuse, R41 ;  /* 0x0000000d5c297223 */ /* 0x080fe20000000029 */
[-C--:B------:R-:W-:Y:S01]  /*0b40*/  FFMA R120, R93, R13.reuse, R120 ;  /* 0x0000000d5d787223 */ /* 0x080fe20000000078 */
[----:B------:R-:W-:Y:S01]  /*0b50*/  FFMA R114, R95, R13, R114 ;  /* 0x0000000d5f727223 */ /* 0x000fe20000000072 */
[----:B------:R-:W-:Y:S01]  /*0b60*/  FFMA R13, R76, R16, R48 ;  /* 0x000000104c0d7223 */ /* 0x000fe20000000030 */
[C---:B------:R-:W-:Y:S01]  /*0b70*/  FFMA R37, R16.reuse, R78, R50 ;  /* 0x0000004e10257223 */ /* 0x040fe20000000032 */
[----:B------:R-:W-:Y:S01]  /*0b80*/  FFMA R38, R16, R79, R51 ;  /* 0x0000004f10267223 */ /* 0x000fe20000000033 */
[----:B------:R-:W-:Y:S01]  /*0b90*/  FFMA R43, R80, R16, R52 ;  /* 0x00000010502b7223 */ /* 0x000fe20000000034 */
[C---:B------:R-:W-:Y:S01]  /*0ba0*/  FFMA R42, R16.reuse, R81, R53 ;  /* 0x00000051102a7223 */ /* 0x040fe20000000035 */
[C---:B------:R-:W-:Y:S01]  /*0bb0*/  FFMA R39, R16.reuse, R82, R54 ;  /* 0x0000005210277223 */ /* 0x040fe20000000036 */
[----:B------:R-:W-:Y:S01]  /*0bc0*/  FFMA R40, R16, R83, R55 ;  /* 0x0000005310287223 */ /* 0x000fe20000000037 */
[----:B------:R-:W-:Y:S01]  /*0bd0*/  FFMA R16, R89, R17, R36 ;  /* 0x0000001159107223 */ /* 0x000fe20000000024 */
[----:B0-----:R-:W-:Y:S01]  /*0be0*/  FFMA R36, R20, R77, R57 ;  /* 0x0000004d14247223 */ /* 0x001fe20000000039 */
[----:B------:R-:W-:Y:S01]  /*0bf0*/  FFMA R50, R88, R17, R13 ;  /* 0x0000001158327223 */ /* 0x000fe2000000000d */
[----:B------:R-:W-:Y:S01]  /*0c00*/  FFMA R46, R20, R83, R63 ;  /* 0x00000053142e7223 */ /* 0x000fe2000000003f */
[-C--:B------:R-:W-:Y:S01]  /*0c10*/  FFMA R54, R90, R17.reuse, R37 ;  /* 0x000000115a367223 */ /* 0x080fe20000000025 */
[-C--:B------:R-:W-:Y:S01]  /*0c20*/  FFMA R53, R91, R17.reuse, R38 ;  /* 0x000000115b357223 */ /* 0x080fe20000000026 */
[-C--:B------:R-:W-:Y:S01]  /*0c30*/  FFMA R43, R92, R17.reuse, R43 ;  /* 0x000000115c2b7223 */ /* 0x080fe2000000002b */
        /* <DEDUP_REMOVED lines=8> */
[----:B---3--:R-:W-:Y:S01]  /*0cc0*/  FFMA R36, R24, R77, R65 ;  /* 0x0000004d18247223 */ /* 0x008fe20000000041 */
[----:B------:R-:W-:Y:S01]  /*0cd0*/  FFMA R47, R80, R20, R60 ;  /* 0x00000014502f7223 */ /* 0x000fe2000000003c */
[----:B------:R-:W-:Y:S01]  /*0ce0*/  FFMA R48, R20, R81, R61 ;  /* 0x0000005114307223 */ /* 0x000fe2000000003d */
[-C--:B------:R-:W-:Y:S01]  /*0cf0*/  FFMA R20, R88, R21.reuse, R17 ;  /* 0x0000001558147223 */ /* 0x080fe20000000011 */
[-C--:B------:R-:W-:Y:S01]  /*0d00*/  FFMA R61, R90, R21.reuse, R37 ;  /* 0x000000155a3d7223 */ /* 0x080fe20000000025 */
[-C--:B------:R-:W-:Y:S01]  /*0d10*/  FFMA R55, R91, R21.reuse, R38 ;  /* 0x000000155b377223 */ /* 0x080fe20000000026 */
[----:B------:R-:W-:Y:S01]  /*0d20*/  FFMA R17, R94, R21, R39 ;  /* 0x000000155e117223 */ /* 0x000fe20000000027 */
[----:B------:R-:W-:-:S02]  /*0d30*/  FFMA R89, R89, R25, R36 ;  /* 0x0000001959597223 */ /* 0x000fc40000000024 */
[----:B------:R-:W0:Y:S01]  /*0d40*/  LDS.128 R36, [R4+0x410] ;  /* 0x0004100004247984 */ /* 0x000e220000000c00 */
[----:B------:R-:W-:Y:S01]  /*0d50*/  FFMA R52, R24, R79, R67 ;  /* 0x0000004f18347223 */ /* 0x000fe20000000043 */
[----:B------:R-:W-:Y:S01]  /*0d60*/  FFMA R79, R80, R24, R68 ;  /* 0x00000018504f7223 */ /* 0x000fe20000000044 */
[C---:B-1----:R-:W-:Y:S01]  /*0d70*/  FFMA R49, R32.reuse, R10, R112 ;  /* 0x0000000a20317223 */ /* 0x042fe20000000070 */
[C---:B------:R-:W-:Y:S01]  /*0d80*/  FFMA R112, R33.reuse, R86, R106 ;  /* 0x0000005621707223 */ /* 0x040fe2000000006a */
[-C--:B------:R-:W-:Y:S01]  /*0d90*/  FFMA R51, R32, R98.reuse, R30 ;  /* 0x0000006220337223 */ /* 0x080fe2000000001e */
[-C--:B------:R-:W-:Y:S01]  /*0da0*/  FFMA R106, R33, R98.reuse, R31 ;  /* 0x00000062216a7223 */ /* 0x080fe2000000001f */
[C---:B------:R-:W-:Y:S01]  /*0db0*/  FFMA R68, R34.reuse, R98, R29 ;  /* 0x0000006222447223 */ /* 0x040fe2000000001d */
[----:B------:R-:W-:Y:S02]  /*0dc0*/  FFMA R60, R34, R10, R28 ;  /* 0x0000000a223c7223 */ /* 0x000fe4000000001c */
[----:B------:R-:W1:Y:S01]  /*0dd0*/  LDS.128 R28, [R4+0x600] ;  /* 0x00060000041c7984 */ /* 0x000e620000000c00 */
[-C--:B------:R-:W-:Y:S01]  /*0de0*/  FFMA R47, R92, R21.reuse, R47 ;  /* 0x000000155c2f7223 */ /* 0x080fe2000000002f */
[-C--:B------:R-:W-:Y:S01]  /*0df0*/  FFMA R48, R93, R21.reuse, R48 ;  /* 0x000000155d307223 */ /* 0x080fe20000000030 */
[----:B------:R-:W-:Y:S01]  /*0e00*/  FFMA R46, R95, R21, R46 ;  /* 0x000000155f2e7223 */ /* 0x000fe2000000002e */
[----:B------:R-:W-:Y:S01]  /*0e10*/  FFMA R21, R76, R24, R64 ;  /* 0x000000184c157223 */ /* 0x000fe20000000040 */
[C---:B------:R-:W-:Y:S01]  /*0e20*/  FFMA R65, R24.reuse, R78, R66 ;  /* 0x0000004e18417223 */ /* 0x040fe20000000042 */
[C---:B------:R-:W-:Y:S01]  /*0e30*/  FFMA R118, R24.reuse, R81, R69 ;  /* 0x0000005118767223 */ /* 0x040fe20000000045 */
[C---:B------:R-:W-:Y:S01]  /*0e40*/  FFMA R67, R24.reuse, R82, R70 ;  /* 0x0000005218437223 */ /* 0x040fe20000000046 */
[----:B------:R-:W-:Y:S01]  /*0e50*/  FFMA R24, R24, R83, R71 ;  /* 0x0000005318187223 */ /* 0x000fe20000000047 */
[-C--:B------:R-:W-:Y:S01]  /*0e60*/  FFMA R69, R88, R25.reuse, R21 ;  /* 0x0000001958457223 */ /* 0x080fe20000000015 */
[-C--:B------:R-:W-:Y:S01]  /*0e70*/  FFMA R65, R90, R25.reuse, R65 ;  /* 0x000000195a417223 */ /* 0x080fe20000000041 */
[-C--:B------:R-:W-:Y:S01]  /*0e80*/  FFMA R91, R91, R25.reuse, R52 ;  /* 0x000000195b5b7223 */ /* 0x080fe20000000034 */
[-C--:B------:R-:W-:Y:S01]  /*0e90*/  FFMA R79, R92, R25.reuse, R79 ;  /* 0x000000195c4f7223 */ /* 0x080fe2000000004f */
[-C--:B------:R-:W-:Y:S01]  /*0ea0*/  FFMA R118, R93, R25.reuse, R118 ;  /* 0x000000195d767223 */ /* 0x080fe20000000076 */
[-C--:B------:R-:W-:Y:S01]  /*0eb0*/  FFMA R67, R94, R25.reuse, R67 ;  /* 0x000000195e437223 */ /* 0x080fe20000000043 */
[----:B------:R-:W-:Y:S01]  /*0ec0*/  FFMA R59, R95, R25, R24 ;  /* 0x000000195f3b7223 */ /* 0x000fe20000000018 */
[C---:B------:R-:W-:Y:S01]  /*0ed0*/  FFMA R111, R32.reuse, R74, R111 ;  /* 0x0000004a206f7223 */ /* 0x040fe2000000006f */
[C---:B------:R-:W-:Y:S01]  /*0ee0*/  FFMA R57, R32.reuse, R86, R117 ;  /* 0x0000005620397223 */ /* 0x040fe20000000075 */
[C---:B------:R-:W-:Y:S01]  /*0ef0*/  FFMA R25, R32.reuse, R14, R116 ;  /* 0x0000000e20197223 */ /* 0x040fe20000000074 */
[C---:B------:R-:W-:Y:S01]  /*0f00*/  FFMA R21, R32.reuse, R18, R50 ;  /* 0x0000001220157223 */ /* 0x040fe20000000032 */
[C---:B------:R-:W-:Y:S01]  /*0f10*/  FFMA R94, R32.reuse, R22, R20 ;  /* 0x00000016205e7223 */ /* 0x040fe20000000014 */
[----:B------:R-:W-:Y:S01]  /*0f20*/  FFMA R82, R32, R26, R69 ;  /* 0x0000001a20527223 */ /* 0x000fe20000000045 */
[----:B------:R-:W-:Y:S01]  /*0f30*/  FFMA R80, R33, R10, R124 ;  /* 0x0000000a21507223 */ /* 0x000fe2000000007c */
[----:B------:R-:W-:Y:S01]  /*0f40*/  FFMA R32, R35, R14, R45 ;  /* 0x0000000e23207223 */ /* 0x000fe2000000002d */
[----:B------:R-:W-:Y:S01]  /*0f50*/  FFMA R70, R74, R34, R115 ;  /* 0x000000224a467223 */ /* 0x000fe20000000073 */
[C---:B------:R-:W-:Y:S01]  /*0f60*/  FFMA R71, R34.reuse, R86, R119 ;  /* 0x0000005622477223 */ /* 0x040fe20000000077 */
[C---:B------:R-:W-:Y:S01]  /*0f70*/  FFMA R56, R34.reuse, R14, R12 ;  /* 0x0000000e22387223 */ /* 0x040fe2000000000c */
[C---:B------:R-:W-:Y:S01]  /*0f80*/  FFMA R54, R34.reuse, R18, R54 ;  /* 0x0000001222367223 */ /* 0x040fe20000000036 */
[C---:B------:R-:W-:Y:S01]  /*0f90*/  FFMA R52, R34.reuse, R22, R61 ;  /* 0x0000001622347223 */ /* 0x040fe2000000003d */
[----:B0-----:R-:W-:Y:S01]  /*0fa0*/  FFMA R124, R37, R98, R96 ;  /* 0x00000062257c7223 */ /* 0x001fe20000000060 */
[----:B------:R-:W-:Y:S01]  /*0fb0*/  FFMA R50, R34, R26, R65 ;  /* 0x0000001a22327223 */ /* 0x000fe20000000041 */
[----:B------:R-:W-:Y:S01]  /*0fc0*/  FFMA R90, R35, R18, R53 ;  /* 0x00000012235a7223 */ /* 0x000fe20000000035 */
[----:B------:R-:W-:Y:S01]  /*0fd0*/  FFMA R45, R36, R74, R103 ;  /* 0x0000004a242d7223 */ /* 0x000fe20000000067 */
[----:B------:R-:W-:Y:S01]  /*0fe0*/  FFMA R58, R74, R39, R72 ;  /* 0x000000274a3a7223 */ /* 0x000fe20000000048 */
[----:B------:R-:W-:Y:S01]  /*0ff0*/  FFMA R96, R39, R10, R8 ;  /* 0x0000000a27607223 */ /* 0x000fe20000000008 */
[C---:B------:R-:W-:Y:S01]  /*1000*/  FFMA R78, R33.reuse, R14, R44 ;  /* 0x0000000e214e7223 */ /* 0x040fe2000000002c */
[----:B------:R-:W-:Y:S01]  /*1010*/  FFMA R76, R33, R18, R16 ;  /* 0x00000012214c7223 */ /* 0x000fe20000000010 */
[----:B------:R-:W-:Y:S01]  /*1020*/  FFMA R34, R35, R98, R121 ;  /* 0x0000006223227223 */ /* 0x000fe20000000079 */
[C---:B------:R-:W-:Y:S01]  /*1030*/  FFMA R53, R36.reuse, R14, R41 ;  /* 0x0000000e24357223 */ /* 0x040fe20000000029 */
[-C--:B------:R-:W-:Y:S01]  /*1040*/  FFMA R103, R36, R18.reuse, R43 ;  /* 0x0000001224677223 */ /* 0x080fe2000000002b */
[-C--:B------:R-:W-:Y:S01]  /*1050*/  FFMA R72, R37, R18.reuse, R42 ;  /* 0x0000001225487223 */ /* 0x080fe2000000002a */
[----:B------:R-:W-:Y:S01]  /*1060*/  FFMA R8, R39, R18, R40 ;  /* 0x0000001227087223 */ /* 0x000fe20000000028 */
[C---:B------:R-:W-:Y:S01]  /*1070*/  FFMA R116, R74.reuse, R33, R113 ;  /* 0x000000214a747223 */ /* 0x040fe20000000071 */
[C---:B------:R-:W-:Y:S01]  /*1080*/  FFMA R66, R33.reuse, R22, R63 ;  /* 0x0000001621427223 */ /* 0x040fe2000000003f */
[----:B------:R-:W-:Y:S01]  /*1090*/  FFMA R62, R33, R26, R89 ;  /* 0x0000001a213e7223 */ /* 0x000fe20000000059 */
[C---:B------:R-:W-:Y:S01]  /*10a0*/  FFMA R44, R74.reuse, R35, R101 ;  /* 0x000000234a2c7223 */ /* 0x040fe20000000065 */
[C---:B------:R-:W-:Y:S01]  /*10b0*/  FFMA R92, R35.reuse, R86, R84 ;  /* 0x00000056235c7223 */ /* 0x040fe20000000054 */
[C---:B------:R-:W-:Y:S01]  /*10c0*/  FFMA R88, R35.reuse, R10, R125 ;  /* 0x0000000a23587223 */ /* 0x040fe2000000007d */
[C---:B------:R-:W-:Y:S01]  /*10d0*/  FFMA R16, R35.reuse, R22, R55 ;  /* 0x0000001623107223 */ /* 0x040fe20000000037 */
[----:B------:R-:W-:Y:S01]  /*10e0*/  FFMA R20, R35, R26, R91 ;  /* 0x0000001a23147223 */ /* 0x000fe2000000005b */
[----:B------:R-:W0:Y:S01]  /*10f0*/  LDS.128 R40, [R4+0x610] ;  /* 0x0006100004287984 */ /* 0x000e220000000c00 */
[----:B------:R-:W-:Y:S01]  /*1100*/  FFMA R64, R74, R37, R105 ;  /* 0x000000254a407223 */ /* 0x000fe20000000069 */
[C---:B------:R-:W-:Y:S01]  /*1110*/  FFMA R125, R36.reuse, R86, R73 ;  /* 0x00000056247d7223 */ /* 0x040fe20000000049 */
[-C--:B------:R-:W-:Y:S01]  /*1120*/  FFMA R121, R36, R98.reuse, R123 ;  /* 0x0000006224797223 */ /* 0x080fe2000000007b */
[CC--:B------:R-:W-:Y:S01]  /*1130*/  FFMA R117, R38.reuse, R98.reuse, R85 ;  /* 0x0000006226757223 */ /* 0x0c0fe20000000055 */
[----:B------:R-:W-:Y:S01]  /*1140*/  FFMA R12, R39, R98, R108 ;  /* 0x00000062270c7223 */ /* 0x000fe2000000006c */
[----:B------:R-:W-:Y:S01]  /*1150*/  FFMA R105, R38, R14, R9 ;  /* 0x0000000e26697223 */ /* 0x000fe20000000009 */
[----:B------:R-:W-:Y:S01]  /*1160*/  FFMA R61, R74, R38, R107 ;  /* 0x000000264a3d7223 */ /* 0x000fe2000000006b */
[-C--:B------:R-:W-:Y:S01]  /*1170*/  FFMA R102, R37, R86.reuse, R102 ;  /* 0x0000005625667223 */ /* 0x080fe20000000066 */
[CC--:B------:R-:W-:Y:S01]  /*1180*/  FFMA R69, R38.reuse, R86.reuse, R109 ;  /* 0x0000005626457223 */ /* 0x0c0fe2000000006d */
[----:B------:R-:W-:Y:S01]  /*1190*/  FFMA R104, R39, R86, R104 ;  /* 0x0000005627687223 */ /* 0x000fe20000000068 */
[C---:B------:R-:W-:Y:S01]  /*11a0*/  FFMA R55, R38.reuse, R10, R97 ;  /* 0x0000000a26377223 */ /* 0x040fe20000000061 */
[C---:B------:R-:W-:Y:S01]  /*11b0*/  FFMA R95, R38.reuse, R18, R13 ;  /* 0x00000012265f7223 */ /* 0x040fe2000000000d */
[----:B------:R-:W-:Y:S01]  /*11c0*/  FFMA R77, R38, R22, R17 ;  /* 0x00000016264d7223 */ /* 0x000fe20000000011 */
[-C--:B------:R-:W-:Y:S01]  /*11d0*/  FFMA R79, R36, R26.reuse, R79 ;  /* 0x0000001a244f7223 */ /* 0x080fe2000000004f */
[-C--:B------:R-:W-:Y:S01]  /*11e0*/  FFMA R118, R37, R26.reuse, R118 ;  /* 0x0000001a25767223 */ /* 0x080fe20000000076 */
[-C--:B------:R-:W-:Y:S01]  /*11f0*/  FFMA R67, R38, R26.reuse, R67 ;  /* 0x0000001a26437223 */ /* 0x080fe20000000043 */
[----:B------:R-:W-:Y:S01]  /*1200*/  FFMA R108, R39, R26, R59 ;  /* 0x0000001a276c7223 */ /* 0x000fe2000000003b */
[C---:B-1----:R-:W-:Y:S01]  /*1210*/  FFMA R73, R28.reuse, R75, R111 ;  /* 0x0000004b1c497223 */ /* 0x042fe2000000006f */
[C---:B------:R-:W-:Y:S01]  /*1220*/  FFMA R123, R28.reuse, R87, R57 ;  /* 0x000000571c7b7223 */ /* 0x040fe20000000039 */
[C---:B------:R-:W-:Y:S01]  /*1230*/  FFMA R85, R28.reuse, R15, R25 ;  /* 0x0000000f1c557223 */ /* 0x040fe20000000019 */
[----:B------:R-:W-:Y:S01]  /*1240*/  FFMA R9, R28, R19, R21 ;  /* 0x000000131c097223 */ /* 0x000fe20000000015 */
[CC--:B------:R-:W-:Y:S01]  /*1250*/  FFMA R113, R36.reuse, R10.reuse, R110 ;  /* 0x0000000a24717223 */ /* 0x0c0fe2000000006e */
[C---:B------:R-:W-:Y:S01]  /*1260*/  FFMA R122, R37.reuse, R10, R122 ;  /* 0x0000000a257a7223 */ /* 0x040fe2000000007a */
[-C--:B------:R-:W-:Y:S01]  /*1270*/  FFMA R120, R37, R14.reuse, R120 ;  /* 0x0000000e25787223 */ /* 0x080fe20000000078 */
[----:B------:R-:W-:Y:S01]  /*1280*/  FFMA R114, R39, R14, R114 ;  /* 0x0000000e27727223 */ /* 0x000fe20000000072 */
[-C--:B------:R-:W-:Y:S01]  /*1290*/  FFMA R81, R36, R22.reuse, R47 ;  /* 0x0000001624517223 */ /* 0x080fe2000000002f */
[-C--:B------:R-:W-:Y:S01]  /*12a0*/  FFMA R18, R37, R22.reuse, R48 ;  /* 0x0000001625127223 */ /* 0x080fe20000000030 */
[----:B------:R-:W-:Y:S01]  /*12b0*/  FFMA R24, R39, R22, R46 ;  /* 0x0000001627187223 */ /* 0x000fe2000000002e */
[C---:B------:R-:W-:Y:S01]  /*12c0*/  FFMA R119, R28.reuse, R99, R51 ;  /* 0x000000631c777223 */ /* 0x040fe20000000033 */
[C---:B------:R-:W-:Y:S01]  /*12d0*/  FFMA R107, R28.reuse, R11, R49 ;  /* 0x0000000b1c6b7223 */ /* 0x040fe20000000031 */
[C---:B------:R-:W-:Y:S01]  /*12e0*/  FFMA R25, R28.reuse, R23, R94 ;  /* 0x000000171c197223 */ /* 0x040fe2000000005e */
[----:B------:R-:W-:Y:S01]  /*12f0*/  FFMA R17, R28, R27, R82 ;  /* 0x0000001b1c117223 */ /* 0x000fe20000000052 */
[----:B------:R-:W-:Y:S01]  /*1300*/  FFMA R98, R75, R29, R116 ;  /* 0x0000001d4b627223 */ /* 0x000fe20000000074 */
[C---:B------:R-:W-:Y:S01]  /*1310*/  FFMA R21, R29.reuse, R87, R112 ;  /* 0x000000571d157223 */ /* 0x040fe20000000070 */
[C---:B------:R-:W-:Y:S01]  /*1320*/  FFMA R89, R29.reuse, R99, R106 ;  /* 0x000000631d597223 */ /* 0x040fe2000000006a */
[C---:B------:R-:W-:Y:S01]  /*1330*/  FFMA R111, R29.reuse, R11, R80 ;  /* 0x0000000b1d6f7223 */ /* 0x040fe20000000050 */
[C---:B------:R-:W-:Y:S01]  /*1340*/  FFMA R97, R29.reuse, R15, R78 ;  /* 0x0000000f1d617223 */ /* 0x040fe2000000004e */
[C---:B------:R-:W-:Y:S01]  /*1350*/  FFMA R91, R29.reuse, R19, R76 ;  /* 0x000000131d5b7223 */ /* 0x040fe2000000004c */
[C---:B------:R-:W-:Y:S01]  /*1360*/  FFMA R59, R29.reuse, R23, R66 ;  /* 0x000000171d3b7223 */ /* 0x040fe20000000042 */
[----:B------:R-:W-:Y:S01]  /*1370*/  FFMA R57, R29, R27, R62 ;  /* 0x0000001b1d397223 */ /* 0x000fe2000000003e */
[C---:B------:R-:W-:Y:S01]  /*1380*/  FFMA R63, R75.reuse, R30, R70 ;  /* 0x0000001e4b3f7223 */ /* 0x040fe20000000046 */
[C---:B------:R-:W-:Y:S01]  /*1390*/  FFMA R71, R30.reuse, R87, R71 ;  /* 0x000000571e477223 */ /* 0x040fe20000000047 */
[C---:B------:R-:W-:Y:S01]  /*13a0*/  FFMA R115, R30.reuse, R99, R68 ;  /* 0x000000631e737223 */ /* 0x040fe20000000044 */
[C---:B------:R-:W-:Y:S01]  /*13b0*/  FFMA R109, R30.reuse, R11, R60 ;  /* 0x0000000b1e6d7223 */ /* 0x040fe2000000003c */
        /* <DEDUP_REMOVED lines=12> */
[----:B------:R-:W-:Y:S04]  /*1480*/  LDS.128 R36, [R5+0x10] ;  /* 0x0000100005247984 */ /* 0x000fe80000000c00 */
[----:B------:R-:W1:Y:S04]  /*1490*/  LDS.128 R48, [R4+0x800] ;  /* 0x0008000004307984 */ /* 0x000e680000000c00 */
[----:B------:R-:W2:Y:S04]  /*14a0*/  LDS.128 R32, [R4+0x810] ;  /* 0x0008100004207984 */ /* 0x000ea80000000c00 */
[----:B------:R-:W3:Y:S01]  /*14b0*/  LDS.128 R28, [R5+0x30] ;  /* 0x00003000051c7984 */ /* 0x000ee20000000c00 */
[C---:B0-----:R-:W-:Y:S01]  /*14c0*/  FFMA R66, R40.reuse, R75, R45 ;  /* 0x0000004b28427223 */ /* 0x041fe2000000002d */
[----:B------:R-:W-:Y:S01]  /*14d0*/  FFMA R61, R75, R42, R61 ;  /* 0x0000002a4b3d7223 */ /* 0x000fe2000000003d */
[-C--:B------:R-:W-:Y:S01]  /*14e0*/  FFMA R125, R40, R87.reuse, R125 ;  /* 0x00000057287d7223 */ /* 0x080fe2000000007d */
[-C--:B------:R-:W-:Y:S01]  /*14f0*/  FFMA R22, R41, R87.reuse, R102 ;  /* 0x0000005729167223 */ /* 0x080fe20000000066 */
[-C--:B------:R-:W-:Y:S01]  /*1500*/  FFMA R69, R42, R87.reuse, R69 ;  /* 0x000000572a457223 */ /* 0x080fe20000000045 */
[----:B------:R-:W-:Y:S01]  /*1510*/  FFMA R14, R43, R87, R104 ;  /* 0x000000572b0e7223 */ /* 0x000fe20000000068 */
[----:B------:R-:W0:Y:S01]  /*1520*/  LDS.128 R44, [R5+0x50] ;  /* 0x00005000052c7984 */ /* 0x000e220000000c00 */
[-C--:B------:R-:W-:Y:S01]  /*1530*/  FFMA R113, R40, R11.reuse, R113 ;  /* 0x0000000b28717223 */ /* 0x080fe20000000071 */
[-C--:B------:R-:W-:Y:S01]  /*1540*/  FFMA R122, R41, R11.reuse, R122 ;  /* 0x0000000b297a7223 */ /* 0x080fe2000000007a */
[-C--:B------:R-:W-:Y:S01]  /*1550*/  FFMA R87, R42, R11.reuse, R55 ;  /* 0x0000000b2a577223 */ /* 0x080fe20000000037 */
[----:B------:R-:W-:Y:S01]  /*1560*/  FFMA R96, R43, R11, R96 ;  /* 0x0000000b2b607223 */ /* 0x000fe20000000060 */
[C---:B------:R-:W-:Y:S01]  /*1570*/  FFMA R64, R75.reuse, R41, R64 ;  /* 0x000000294b407223 */ /* 0x040fe20000000040 */
[----:B------:R-:W-:Y:S01]  /*1580*/  FFMA R58, R75, R43, R58 ;  /* 0x0000002b4b3a7223 */ /* 0x000fe2000000003a */
[C---:B------:R-:W-:Y:S01]  /*1590*/  FFMA R11, R40.reuse, R15, R53 ;  /* 0x0000000f280b7223 */ /* 0x040fe20000000035 */
[-C--:B------:R-:W-:Y:S01]  /*15a0*/  FFMA R103, R40, R19.reuse, R103 ;  /* 0x0000001328677223 */ /* 0x080fe20000000067 */
[----:B------:R-:W4:Y:S01]  /*15b0*/  LDS.128 R52, [R5+0x70] ;  /* 0x0000700005347984 */ /* 0x000f220000000c00 */
[-C--:B------:R-:W-:Y:S01]  /*15c0*/  FFMA R72, R41, R19.reuse, R72 ;  /* 0x0000001329487223 */ /* 0x080fe20000000048 */
[-C--:B------:R-:W-:Y:S01]  /*15d0*/  FFMA R95, R42, R19.reuse, R95 ;  /* 0x000000132a5f7223 */ /* 0x080fe2000000005f */
[----:B------:R-:W-:Y:S01]  /*15e0*/  FFMA R8, R43, R19, R8 ;  /* 0x000000132b087223 */ /* 0x000fe20000000008 */
[C---:B------:R-:W-:Y:S01]  /*15f0*/  FFMA R75, R40.reuse, R23, R81 ;  /* 0x00000017284b7223 */ /* 0x040fe20000000051 */
[-C--:B------:R-:W-:Y:S01]  /*1600*/  FFMA R121, R40, R99.reuse, R121 ;  /* 0x0000006328797223 */ /* 0x080fe20000000079 */
[-C--:B------:R-:W-:Y:S01]  /*1610*/  FFMA R124, R41, R99.reuse, R124 ;  /* 0x00000063297c7223 */ /* 0x080fe2000000007c */
[CC--:B------:R-:W-:Y:S01]  /*1620*/  FFMA R117, R42.reuse, R99.reuse, R117 ;  /* 0x000000632a757223 */ /* 0x0c0fe20000000075 */
[----:B------:R-:W-:Y:S01]  /*1630*/  FFMA R10, R43, R99, R12 ;  /* 0x000000632b0a7223 */ /* 0x000fe2000000000c */
[-C--:B------:R-:W-:Y:S01]  /*1640*/  FFMA R18, R41, R23.reuse, R18 ;  /* 0x0000001729127223 */ /* 0x080fe20000000012 */
[-C--:B------:R-:W-:Y:S01]  /*1650*/  FFMA R19, R42, R23.reuse, R77 ;  /* 0x000000172a137223 */ /* 0x080fe2000000004d */
[----:B------:R-:W-:Y:S01]  /*1660*/  FFMA R24, R43, R23, R24 ;  /* 0x000000172b187223 */ /* 0x000fe20000000018 */
[----:B------:R-:W5:Y:S01]  /*1670*/  LDS.128 R80, [R5+0x90] ;  /* 0x0000900005507984 */ /* 0x000f620000000c00 */
[C---:B-1----:R-:W-:Y:S01]  /*1680*/  FFMA R12, R36.reuse, R50, R63 ;  /* 0x00000032240c7223 */ /* 0x042fe2000000003f */
[----:B--2---:R-:W-:-:S02]  /*1690*/  FFMA R20, R36, R34, R61 ;  /* 0x0000002224147223 */ /* 0x004fc4000000003d */
[----:B------:R-:W1:Y:S01]  /*16a0*/  LDS.128 R60, [R5+0xd0] ;  /* 0x0000d000053c7984 */ /* 0x000e620000000c00 */
[C---:B---3--:R-:W-:Y:S01]  /*16b0*/  FFMA R99, R28.reuse, R50, R71 ;  /* 0x000000321c637223 */ /* 0x048fe20000000047 */
[C---:B------:R-:W-:Y:S02]  /*16c0*/  FFMA R23, R28.reuse, R34, R69 ;  /* 0x000000221c177223 */ /* 0x040fe40000000045 */
[----:B------:R-:W2:Y:S01]  /*16d0*/  LDS.128 R68, [R5+0xf0] ;  /* 0x0000f00005447984 */ /* 0x000ea20000000c00 */
[----:B------:R-:W-:Y:S01]  /*16e0*/  FFMA R112, R28, R49, R21 ;  /* 0x000000311c707223 */ /* 0x000fe20000000015 */
[-C--:B------:R-:W-:Y:S01]  /*16f0*/  FFMA R106, R48, R28.reuse, R123 ;  /* 0x0000001c306a7223 */ /* 0x080fe2000000007b */
[----:B------:R-:W-:Y:S01]  /*1700*/  FFMA R92, R28, R51, R92 ;  /* 0x000000331c5c7223 */ /* 0x000fe2000000005c */
[----:B------:R-:W-:Y:S01]  /*1710*/  FFMA R21, R32, R28, R125 ;  /* 0x0000001c20157223 */ /* 0x000fe2000000007d */
[----:B------:R-:W-:Y:S01]  /*1720*/  FFMA R22, R28, R33, R22 ;  /* 0x000000211c167223 */ /* 0x000fe20000000016 */
        /* <DEDUP_REMOVED lines=8> */
[-C--:B------:R-:W-:Y:S01]  /*17b0*/  FFMA R58, R36, R35.reuse, R58 ;  /* 0x00000023243a7223 */ /* 0x080fe2000000003a */
[----:B------:R-:W-:Y:S01]  /*17c0*/  FFMA R28, R28, R35, R14 ;  /* 0x000000231c1c7223 */ /* 0x000fe2000000000e */
[----:B0-----:R-:W-:Y:S01]  /*17d0*/  FFMA R102, R44, R49, R89 ;  /* 0x000000312c667223 */ /* 0x001fe20000000059 */
        /* <DEDUP_REMOVED lines=8> */
[----:B------:R0:W3:Y:S01]  /*1860*/  LDS.128 R76, [R5+0xb0] ;  /* 0x0000b000054c7984 */ /* 0x0000e20000000c00 */
[----:B----4-:R-:W-:Y:S01]  /*1870*/  FFMA R116, R48, R52, R107 ;  /* 0x0000003430747223 */ /* 0x010fe2000000006b */
[C---:B------:R-:W-:Y:S01]  /*1880*/  FFMA R104, R52.reuse, R49, R111 ;  /* 0x0000003134687223 */ /* 0x040fe2000000006f */
[C---:B------:R-:W-:Y:S01]  /*1890*/  FFMA R94, R52.reuse, R50, R109 ;  /* 0x00000032345e7223 */ /* 0x040fe2000000006d */
[----:B------:R-:W-:Y:S01]  /*18a0*/  FFMA R88, R52, R51, R88 ;  /* 0x0000003334587223 */ /* 0x000fe20000000058 */
[----:B------:R-:W-:Y:S01]  /*18b0*/  FFMA R10, R32, R52, R113 ;  /* 0x00000034200a7223 */ /* 0x000fe20000000071 */
[C---:B------:R-:W-:Y:S01]  /*18c0*/  FFMA R122, R52.reuse, R33, R122 ;  /* 0x00000021347a7223 */ /* 0x040fe2000000007a */
[C---:B------:R-:W-:Y:S01]  /*18d0*/  FFMA R87, R52.reuse, R34, R87 ;  /* 0x0000002234577223 */ /* 0x040fe20000000057 */
[----:B------:R-:W-:Y:S01]  /*18e0*/  FFMA R44, R52, R35, R96 ;  /* 0x00000023342c7223 */ /* 0x000fe20000000060 */
[----:B-----5:R-:W-:Y:S01]  /*18f0*/  FFMA R123, R48, R80, R85 ;  /* 0x00000050307b7223 */ /* 0x020fe20000000055 */
[C---:B------:R-:W-:Y:S01]  /*1900*/  FFMA R52, R80.reuse, R51, R74 ;  /* 0x0000003350347223 */ /* 0x040fe2000000004a */
[C---:B------:R-:W-:Y:S01]  /*1910*/  FFMA R97, R80.reuse, R49, R97 ;  /* 0x0000003150617223 */ /* 0x040fe20000000061 */
[----:B------:R-:W-:Y:S01]  /*1920*/  FFMA R96, R80, R50, R101 ;  /* 0x0000003250607223 */ /* 0x000fe20000000065 */
[----:B------:R-:W-:Y:S01]  /*1930*/  FFMA R11, R32, R80, R11 ;  /* 0x00000050200b7223 */ /* 0x000fe2000000000b */
[C---:B------:R-:W-:Y:S01]  /*1940*/  FFMA R120, R80.reuse, R33, R120 ;  /* 0x0000002150787223 */ /* 0x040fe20000000078 */
[CC--:B------:R-:W-:Y:S01]  /*1950*/  FFMA R85, R80.reuse, R34.reuse, R105 ;  /* 0x0000002250557223 */ /* 0x0c0fe20000000069 */
[----:B------:R-:W-:Y:S01]  /*1960*/  FFMA R74, R80, R35, R114 ;  /* 0x00000023504a7223 */ /* 0x000fe20000000072 */
[-C--:B------:R-:W-:Y:S01]  /*1970*/  FFMA R118, R41, R27.reuse, R118 ;  /* 0x0000001b29767223 */ /* 0x080fe20000000076 */
[-C--:B------:R-:W-:Y:S01]  /*1980*/  FFMA R67, R42, R27.reuse, R67 ;  /* 0x0000001b2a437223 */ /* 0x080fe20000000043 */
[----:B------:R-:W-:Y:S01]  /*1990*/  FFMA R108, R43, R27, R108 ;  /* 0x0000001b2b6c7223 */ /* 0x000fe2000000006c */
[C---:B-1----:R-:W-:Y:S01]  /*19a0*/  FFMA R114, R60.reuse, R51, R16 ;  /* 0x000000333c727223 */ /* 0x042fe20000000010 */
[C---:B------:R-:W-:Y:S01]  /*19b0*/  FFMA R80, R60.reuse, R33, R18 ;  /* 0x000000213c507223 */ /* 0x040fe20000000012 */
[----:B0-----:R-:W-:Y:S01]  /*19c0*/  FFMA R5, R60, R34, R19 ;  /* 0x000000223c057223 */ /* 0x001fe20000000013 */
[C---:B--2---:R-:W-:Y:S01]  /*19d0*/  FFMA R119, R48.reuse, R68, R17 ;  /* 0x0000004430777223 */ /* 0x044fe20000000011 */
[----:B------:R-:W0:Y:S04]  /*19e0*/  LDS.128 R40, [R4+0xa00] ;  /* 0x000a000004287984 */ /* 0x000e280000000c00 */
[----:B------:R-:W1:Y:S01]  /*19f0*/  LDS.128 R16, [R4+0xa10] ;  /* 0x000a100004107984 */ /* 0x000e620000000c00 */
[----:B------:R-:W-:Y:S01]  /*1a00*/  FFMA R117, R48, R60, R25 ;  /* 0x0000003c30757223 */ /* 0x000fe20000000019 */
[CC--:B------:R-:W-:Y:S01]  /*1a10*/  FFMA R59, R60.reuse, R49.reuse, R59 ;  /* 0x000000313c3b7223 */ /* 0x0c0fe2000000003b */
[-C--:B------:R-:W-:Y:S01]  /*1a20*/  FFMA R65, R60, R50.reuse, R65 ;  /* 0x000000323c417223 */ /* 0x080fe20000000041 */
[C---:B------:R-:W-:Y:S01]  /*1a30*/  FFMA R57, R68.reuse, R49, R57 ;  /* 0x0000003144397223 */ /* 0x040fe20000000039 */
[----:B------:R-:W-:Y:S01]  /*1a40*/  FFMA R13, R68, R50, R13 ;  /* 0x00000032440d7223 */ /* 0x000fe2000000000d */
[----:B------:R-:W-:Y:S01]  /*1a50*/  FFMA R25, R32, R60, R75 ;  /* 0x0000003c20197223 */ /* 0x000fe2000000004b */
[----:B------:R-:W-:Y:S01]  /*1a60*/  FFMA R24, R60, R35, R24 ;  /* 0x000000233c187223 */ /* 0x000fe20000000018 */
[C---:B------:R-:W-:Y:S01]  /*1a70*/  FFMA R60, R68.reuse, R51, R26 ;  /* 0x00000033443c7223 */ /* 0x040fe2000000001a */
[----:B------:R-:W-:Y:S01]  /*1a80*/  FFMA R118, R68, R33, R118 ;  /* 0x0000002144767223 */ /* 0x000fe20000000076 */
[----:B---3--:R-:W-:Y:S01]  /*1a90*/  FFMA R107, R76, R49, R91 ;  /* 0x000000314c6b7223 */ /* 0x008fe2000000005b */
[-C--:B------:R-:W-:Y:S01]  /*1aa0*/  FFMA R121, R48, R76.reuse, R9 ;  /* 0x0000004c30797223 */ /* 0x080fe20000000009 */
[----:B------:R-:W-:Y:S01]  /*1ab0*/  FFMA R90, R76, R51, R90 ;  /* 0x000000334c5a7223 */ /* 0x000fe2000000005a */
[----:B------:R-:W-:Y:S01]  /*1ac0*/  FFMA R9, R32, R76, R103 ;  /* 0x0000004c20097223 */ /* 0x000fe20000000067 */
[C---:B------:R-:W-:Y:S01]  /*1ad0*/  FFMA R27, R76.reuse, R34, R95 ;  /* 0x000000224c1b7223 */ /* 0x040fe2000000005f */
[C---:B------:R-:W-:Y:S01]  /*1ae0*/  FFMA R8, R76.reuse, R35, R8 ;  /* 0x000000234c087223 */ /* 0x040fe20000000008 */
[C---:B------:R-:W-:Y:S01]  /*1af0*/  FFMA R91, R76.reuse, R50, R93 ;  /* 0x000000324c5b7223 */ /* 0x040fe2000000005d */
[----:B------:R-:W-:Y:S01]  /*1b00*/  FFMA R72, R76, R33, R72 ;  /* 0x000000214c487223 */ /* 0x000fe20000000048 */
[----:B------:R-:W-:Y:S01]  /*1b10*/  FFMA R34, R68, R34, R67 ;  /* 0x0000002244227223 */ /* 0x000fe20000000043 */
[----:B------:R-:W-:Y:S01]  /*1b20*/  FFMA R48, R32, R68, R15 ;  /* 0x0000004420307223 */ /* 0x000fe2000000000f */
[----:B------:R-:W-:Y:S01]  /*1b30*/  FFMA R76, R68, R35, R108 ;  /* 0x00000023444c7223 */ /* 0x000fe2000000006c */
[----:B0-----:R-:W-:Y:S01]  /*1b40*/  FFMA R50, R40, R37, R73 ;  /* 0x0000002528327223 */ /* 0x001fe20000000049 */
        /* <DEDUP_REMOVED lines=9> */
[C---:B-1----:R-:W-:Y:S01]  /*1be0*/  FFMA R33, R37.reuse, R18, R20 ;  /* 0x0000001225217223 */ /* 0x042fe20000000014 */
[-C--:B------:R-:W-:Y:S01]  /*1bf0*/  FFMA R32, R40, R29.reuse, R106 ;  /* 0x0000001d28207223 */ /* 0x080fe2000000006a */
        /* <DEDUP_REMOVED lines=18> */
[C---:B------:R-:W-:Y:S01]  /*1d20*/  FFMA R26, R40.reuse, R45, R110 ;  /* 0x0000002d281a7223 */ /* 0x040fe2000000006e */
[-C--:B------:R-:W-:Y:S01]  /*1d30*/  FFMA R125, R40, R53.reuse, R116 ;  /* 0x00000035287d7223 */ /* 0x080fe20000000074 */
[----:B------:R-:W-:Y:S01]  /*1d40*/  FFMA R95, R42, R53, R94 ;  /* 0x000000352a5f7223 */ /* 0x000fe2000000005e */
[----:B------:R-:W0:Y:S01]  /*1d50*/  LDS.128 R12, [R4+0xc00] ;  /* 0x000c0000040c7984 */ /* 0x000e220000000c00 */
[----:B------:R-:W-:Y:S01]  /*1d60*/  FFMA R43, R43, R69, R60 ;  /* 0x000000452b2b7223 */ /* 0x000fe2000000003c */
[-C--:B------:R-:W-:Y:S01]  /*1d70*/  FFMA R29, R16, R45.reuse, R56 ;  /* 0x0000002d101d7223 */ /* 0x080fe20000000038 */
[-C--:B------:R-:W-:Y:S01]  /*1d80*/  FFMA R124, R17, R45.reuse, R124 ;  /* 0x0000002d117c7223 */ /* 0x080fe2000000007c */
[-C--:B------:R-:W-:Y:S01]  /*1d90*/  FFMA R89, R18, R45.reuse, R89 ;  /* 0x0000002d12597223 */ /* 0x080fe20000000059 */
[----:B------:R-:W-:Y:S01]  /*1da0*/  FFMA R36, R19, R45, R36 ;  /* 0x0000002d13247223 */ /* 0x000fe20000000024 */
[-C--:B------:R-:W-:Y:S01]  /*1db0*/  FFMA R37, R16, R53.reuse, R10 ;  /* 0x0000003510257223 */ /* 0x080fe2000000000a */
[-C--:B------:R-:W-:Y:S01]  /*1dc0*/  FFMA R122, R17, R53.reuse, R122 ;  /* 0x00000035117a7223 */ /* 0x080fe2000000007a */
[-C--:B------:R-:W-:Y:S01]  /*1dd0*/  FFMA R87, R18, R53.reuse, R87 ;  /* 0x0000003512577223 */ /* 0x080fe20000000057 */
[C---:B------:R-:W-:Y:S01]  /*1de0*/  FFMA R44, R19.reuse, R53, R44 ;  /* 0x00000035132c7223 */ /* 0x040fe2000000002c */
[C---:B------:R-:W-:Y:S01]  /*1df0*/  FFMA R45, R16.reuse, R81, R11 ;  /* 0x00000051102d7223 */ /* 0x040fe2000000000b */
[-C--:B------:R-:W-:Y:S01]  /*1e00*/  FFMA R53, R16, R77.reuse, R9 ;  /* 0x0000004d10357223 */ /* 0x080fe20000000009 */
[----:B------:R-:W-:-:S02]  /*1e10*/  FFMA R60, R19, R77, R8 ;  /* 0x0000004d133c7223 */ /* 0x000fc40000000008 */
[----:B------:R-:W1:Y:S01]  /*1e20*/  LDS.128 R8, [R4+0xc10] ;  /* 0x000c100004087984 */ /* 0x000e620000000c00 */
[C---:B------:R-:W-:Y:S01]  /*1e30*/  FFMA R123, R40.reuse, R81, R123 ;  /* 0x00000051287b7223 */ /* 0x040fe2000000007b */
[C---:B------:R-:W-:Y:S01]  /*1e40*/  FFMA R121, R40.reuse, R77, R121 ;  /* 0x0000004d28797223 */ /* 0x040fe20000000079 */
[C---:B------:R-:W-:Y:S01]  /*1e50*/  FFMA R117, R40.reuse, R61, R117 ;  /* 0x0000003d28757223 */ /* 0x040fe20000000075 */
[----:B------:R-:W-:Y:S01]  /*1e60*/  FFMA R119, R40, R69, R119 ;  /* 0x0000004528777223 */ /* 0x000fe20000000077 */
[-C--:B------:R-:W-:Y:S01]  /*1e70*/  FFMA R93, R42, R81.reuse, R96 ;  /* 0x000000512a5d7223 */ /* 0x080fe20000000060 */
[-C--:B------:R-:W-:Y:S01]  /*1e80*/  FFMA R120, R17, R81.reuse, R120 ;  /* 0x0000005111787223 */ /* 0x080fe20000000078 */
[-C--:B------:R-:W-:Y:S01]  /*1e90*/  FFMA R85, R18, R81.reuse, R85 ;  /* 0x0000005112557223 */ /* 0x080fe20000000055 */
[----:B------:R-:W-:Y:S01]  /*1ea0*/  FFMA R74, R19, R81, R74 ;  /* 0x00000051134a7223 */ /* 0x000fe2000000004a */
[----:B------:R-:W-:Y:S01]  /*1eb0*/  FFMA R91, R42, R77, R91 ;  /* 0x0000004d2a5b7223 */ /* 0x000fe2000000005b */
[----:B------:R-:W-:Y:S01]  /*1ec0*/  FFMA R81, R16, R61, R25 ;  /* 0x0000003d10517223 */ /* 0x000fe20000000019 */
[CC--:B------:R-:W-:Y:S01]  /*1ed0*/  FFMA R72, R17.reuse, R77.reuse, R72 ;  /* 0x0000004d11487223 */ /* 0x0c0fe20000000048 */
[----:B------:R-:W-:Y:S01]  /*1ee0*/  FFMA R27, R18, R77, R27 ;  /* 0x0000004d121b7223 */ /* 0x000fe2000000001b */
[----:B------:R-:W-:Y:S01]  /*1ef0*/  FFMA R25, R16, R69, R48 ;  /* 0x0000004510197223 */ /* 0x000fe20000000030 */
[-C--:B------:R-:W-:Y:S01]  /*1f00*/  FFMA R80, R17, R61.reuse, R80 ;  /* 0x0000003d11507223 */ /* 0x080fe20000000050 */
[CC--:B------:R-:W-:Y:S01]  /*1f10*/  FFMA R77, R18.reuse, R61.reuse, R5 ;  /* 0x0000003d124d7223 */ /* 0x0c0fe20000000005 */
[----:B------:R-:W-:Y:S01]  /*1f20*/  FFMA R68, R19, R61, R24 ;  /* 0x0000003d13447223 */ /* 0x000fe20000000018 */
[-C--:B------:R-:W-:Y:S01]  /*1f30*/  FFMA R118, R17, R69.reuse, R118 ;  /* 0x0000004511767223 */ /* 0x080fe20000000076 */
[-C--:B------:R-:W-:Y:S01]  /*1f40*/  FFMA R5, R18, R69.reuse, R34 ;  /* 0x0000004512057223 */ /* 0x080fe20000000022 */
[----:B------:R-:W-:Y:S01]  /*1f50*/  FFMA R76, R19, R69, R76 ;  /* 0x00000045134c7223 */ /* 0x000fe2000000004c */
[C---:B0-----:R-:W-:Y:S01]  /*1f60*/  FFMA R16, R12.reuse, R30, R32 ;  /* 0x0000001e0c107223 */ /* 0x041fe20000000020 */
        /* <DEDUP_REMOVED lines=32> */
[-C--:B-1----:R-:W-:Y:S01]  /*2170*/  FFMA R21, R8, R30.reuse, R21 ;  /* 0x0000001e08157223 */ /* 0x082fe20000000015 */
[-C--:B------:R-:W-:Y:S01]  /*2180*/  FFMA R22, R9, R30.reuse, R22 ;  /* 0x0000001e09167223 */ /* 0x080fe20000000016 */
[-C--:B------:R-:W-:Y:S01]  /*2190*/  FFMA R23, R10, R30.reuse, R23 ;  /* 0x0000001e0a177223 */ /* 0x080fe20000000017 */
[----:B------:R-:W-:Y:S01]  /*21a0*/  FFMA R28, R11, R30, R28 ;  /* 0x0000001e0b1c7223 */ /* 0x000fe2000000001c */
        /* <DEDUP_REMOVED lines=16> */
[----:B------:R-:W-:-:S02]  /*22b0*/  FFMA R54, R9, R78, R72 ;  /* 0x0000004e09367223 */ /* 0x000fc40000000048 */
[----:B------:R-:W1:Y:S01]  /*22c0*/  LDS.128 R72, [R4+0xe10] ;  /* 0x000e100004487984 */ /* 0x000e620000000c00 */
[C---:B------:R-:W-:Y:S01]  /*22d0*/  FFMA R61, R10.reuse, R78, R27 ;  /* 0x0000004e0a3d7223 */ /* 0x040fe2000000001b */
[C---:B------:R-:W-:Y:S01]  /*22e0*/  FFMA R77, R10.reuse, R62, R77 ;  /* 0x0000003e0a4d7223 */ /* 0x040fe2000000004d */
[----:B------:R-:W-:Y:S01]  /*22f0*/  FFMA R5, R10, R70, R5 ;  /* 0x000000460a057223 */ /* 0x000fe20000000005 */
[C---:B------:R-:W-:Y:S01]  /*2300*/  FFMA R60, R11.reuse, R78, R60 ;  /* 0x0000004e0b3c7223 */ /* 0x040fe2000000003c */
[C---:B------:R-:W-:Y:S01]  /*2310*/  FFMA R68, R11.reuse, R62, R68 ;  /* 0x0000003e0b447223 */ /* 0x040fe20000000044 */
[----:B------:R-:W-:Y:S01]  /*2320*/  FFMA R76, R11, R70, R76 ;  /* 0x000000460b4c7223 */ /* 0x000fe2000000004c */
[C---:B0-----:R-:W-:Y:S01]  /*2330*/  FFMA R10, R39.reuse, R66, R18 ;  /* 0x00000042270a7223 */ /* 0x041fe20000000012 */
        /* <DEDUP_REMOVED lines=9> */
[----:B------:R-:W-:Y:S01]  /*23d0*/  UIADD3 UR5, UPT, UPT, UR5, 0x1, URZ ;  /* 0x0000000105057890 */ /* 0x000fe2000fffe0ff */
[C---:B-1----:R-:W-:Y:S01]  /*23e0*/  FFMA R12, R72.reuse, R39, R13 ;  /* 0x00000027480c7223 */ /* 0x042fe2000000000d */
        /* <DEDUP_REMOVED lines=9> */
[----:B------:R-:W-:-:S02]  /*2480*/  FFMA R30, R74, R47, R89 ;  /* 0x0000002f4a1e7223 */ /* 0x000fc40000000059 */
[----:B------:R-:W0:Y:S01]  /*2490*/  LDC R89, c[0x0][0x39c] ;  /* 0x0000e700ff597b82 */ /* 0x000e220000000800 */
[C---:B------:R-:W-:Y:S01]  /*24a0*/  FFMA R53, R8.reuse, R78, R53 ;  /* 0x0000004e08357223 */ /* 0x040fe20000000035 */
[C---:B------:R-:W-:Y:S01]  /*24b0*/  FFMA R81, R8.reuse, R62, R81 ;  /* 0x0000003e08517223 */ /* 0x040fe20000000051 */
[----:B------:R-:W-:Y:S01]  /*24c0*/  FFMA R69, R8, R70, R25 ;  /* 0x0000004608457223 */ /* 0x000fe20000000019 */
[C---:B------:R-:W-:Y:S01]  /*24d0*/  FFMA R8, R64.reuse, R39, R17 ;  /* 0x0000002740087223 */ /* 0x040fe20000000011 */
[----:B------:R-:W-:Y:S01]  /*24e0*/  UISETP.NE.AND UP0, UPT, UR5, URZ, UPT ;  /* 0x000000ff0500728c */ /* 0x000fe2000bf05270 */
[-C--:B------:R-:W-:Y:S01]  /*24f0*/  FFMA R16, R64, R31.reuse, R16 ;  /* 0x0000001f40107223 */ /* 0x080fe20000000010 */
[----:B------:R-:W-:Y:S01]  /*2500*/  FFMA R17, R65, R31, R112 ;  /* 0x0000001f41117223 */ /* 0x000fe20000000070 */
[----:B------:R-:W-:Y:S01]  /*2510*/  FFMA R31, R75, R47, R36 ;  /* 0x0000002f4b1f7223 */ /* 0x000fe20000000024 */
[C---:B------:R-:W-:Y:S01]  /*2520*/  FFMA R80, R9.reuse, R62, R80 ;  /* 0x0000003e09507223 */ /* 0x040fe20000000050 */
[----:B------:R-:W-:Y:S01]  /*2530*/  FFMA R78, R9, R70, R118 ;  /* 0x00000046094e7223 */ /* 0x000fe20000000076 */
[C---:B------:R-:W-:Y:S01]  /*2540*/  FFMA R36, R72.reuse, R55, R37 ;  /* 0x0000003748247223 */ /* 0x040fe20000000025 */
[----:B------:R-:W-:Y:S01]  /*2550*/  FFMA R9, R39, R65, R114 ;  /* 0x0000004127097223 */ /* 0x000fe20000000072 */
[----:B------:R-:W-:Y:S01]  /*2560*/  FFMA R37, R73, R55, R38 ;  /* 0x0000003749257223 */ /* 0x000fe20000000026 */
[----:B------:R-:W-:Y:S01]  /*2570*/  FFMA R52, R72, R79, R53 ;  /* 0x0000004f48347223 */ /* 0x000fe20000000035 */
[-C--:B------:R-:W-:Y:S01]  /*2580*/  FFMA R32, R64, R55.reuse, R32 ;  /* 0x0000003740207223 */ /* 0x080fe20000000020 */
[-C--:B------:R-:W-:Y:S01]  /*2590*/  FFMA R33, R65, R55.reuse, R108 ;  /* 0x0000003741217223 */ /* 0x080fe2000000006c */
[-C--:B------:R-:W-:Y:S01]  /*25a0*/  FFMA R34, R66, R55.reuse, R34 ;  /* 0x0000003742227223 */ /* 0x080fe20000000022 */
[CC--:B------:R-:W-:Y:S01]  /*25b0*/  FFMA R38, R74.reuse, R55.reuse, R87 ;  /* 0x000000374a267223 */ /* 0x0c0fe20000000057 */
[----:B------:R-:W-:Y:S01]  /*25c0*/  FFMA R39, R75, R55, R44 ;  /* 0x000000374b277223 */ /* 0x000fe2000000002c */
[-C--:B------:R-:W-:Y:S01]  /*25d0*/  FFMA R53, R73, R79.reuse, R54 ;  /* 0x0000004f49357223 */ /* 0x080fe20000000036 */
[-C--:B------:R-:W-:Y:S01]  /*25e0*/  FFMA R54, R74, R79.reuse, R61 ;  /* 0x0000004f4a367223 */ /* 0x080fe2000000003d */
        /* <DEDUP_REMOVED lines=18> */
[-C--:B------:R-:W-:Y:S01]  /*2710*/  FFMA R68, R72, R71.reuse, R69 ;  /* 0x0000004748447223 */ /* 0x080fe20000000045 */
[-C--:B------:R-:W-:Y:S01]  /*2720*/  FFMA R64, R64, R71.reuse, R116 ;  /* 0x0000004740407223 */ /* 0x080fe20000000074 */
[-C--:B------:R-:W-:Y:S01]  /*2730*/  FFMA R65, R65, R71.reuse, R102 ;  /* 0x0000004741417223 */ /* 0x080fe20000000066 */
[----:B------:R-:W-:Y:S01]  /*2740*/  FFMA R66, R66, R71, R96 ;  /* 0x0000004742427223 */ /* 0x000fe20000000060 */
[C---:B------:R-:W-:Y:S01]  /*2750*/  FFMA R45, R73.reuse, R83, R46 ;  /* 0x00000053492d7223 */ /* 0x040fe2000000002e */
[-C--:B------:R-:W-:Y:S01]  /*2760*/  FFMA R69, R73, R71.reuse, R78 ;  /* 0x0000004749457223 */ /* 0x080fe2000000004e */
[C---:B------:R-:W-:Y:S01]  /*2770*/  FFMA R70, R74.reuse, R71, R5 ;  /* 0x000000474a467223 */ /* 0x040fe20000000005 */
[-C--:B------:R-:W-:Y:S01]  /*2780*/  FFMA R46, R74, R83.reuse, R85 ;  /* 0x000000534a2e7223 */ /* 0x080fe20000000055 */
[C---:B------:R-:W-:Y:S01]  /*2790*/  FFMA R47, R75.reuse, R83, R82 ;  /* 0x000000534b2f7223 */ /* 0x040fe20000000052 */
[----:B------:R-:W-:Y:S01]  /*27a0*/  FFMA R71, R75, R71, R76 ;  /* 0x000000474b477223 */ /* 0x000fe2000000004c */
[----:B0-----:R-:W-:-:S02]  /*27b0*/  LEA R2, R89, R2, 0x3 ;  /* 0x0000000259027211 */ /* 0x001fc400078e18ff */
[----:B------:R-:W-:Y:S01]  /*27c0*/  IADD3 R100, PT, PT, R100, 0x8, RZ ;  /* 0x0000000864647810 */ /* 0x000fe20007ffe0ff */
[----:B------:R-:W-:Y:S06]  /*27d0*/  BAR.SYNC.DEFER_BLOCKING 0x0 ;  /* 0x0000000000007b1d */ /* 0x000fec0000010000 */
[----:B------:R-:W-:Y:S05]  /*27e0*/  BRA.U UP0, `(.L_x_1) ;  /* 0xffffffdd001c7547 */ /* 0x000fea000b83ffff */
.L_x_0:
[----:B------:R-:W1:Y:S01]  /*27f0*/  S2R R2, SR_CTAID.Y ;  /* 0x0000000000027919 */ /* 0x000e620000002600 */
[----:B------:R-:W2:Y:S01]  /*2800*/  LDC R81, c[0x0][0x39c] ;  /* 0x0000e700ff517b82 */ /* 0x000ea20000000800 */
[----:B------:R-:W3:Y:S07]  /*2810*/  S2R R7, SR_CTAID.X ;  /* 0x0000000000077919 */ /* 0x000eee0000002500 */
[----:B------:R-:W4:Y:S01]  /*2820*/  LDC.64 R4, c[0x0][0x390] ;  /* 0x0000e400ff047b82 */ /* 0x000f220000000a00 */
[----:B-1----:R-:W-:-:S02]  /*2830*/  LEA R3, R2, R3, 0x4 ;  /* 0x0000000302037211 */ /* 0x002fc400078e20ff */
[----:B---3--:R-:W-:Y:S02]  /*2840*/  LEA R2, R7, R0, 0x4 ;  /* 0x0000000007027211 */ /* 0x008fe400078e20ff */
[----:B------:R-:W-:Y:S02]  /*2850*/  SHF.L.U32 R0, R3, 0x3, RZ ;  /* 0x0000000303007819 */ /* 0x000fe400000006ff */
[----:B------:R-:W-:-:S05]  /*2860*/  SHF.L.U32 R3, R2, 0x3, RZ ;  /* 0x0000000302037819 */ /* 0x000fca00000006ff */
[----:B--2---:R-:W-:-:S04]  /*2870*/  IMAD R3, R0, R81, R3 ;  /* 0x0000005100037224 */ /* 0x004fc800078e0203 */
[----:B----4-:R-:W-:-:S05]  /*2880*/  IMAD.WIDE R2, R3, 0x4, R4 ;  /* 0x0000000403027825 */ /* 0x010fca00078e0204 */
[----:B0-----:R0:W-:Y:S01]  /*2890*/  STG.E.128 desc[UR10][R2.64], R8 ;  /* 0x0000000802007986 */ /* 0x0011e2000c101d0a */
[----:B------:R-:W-:-:S03]  /*28a0*/  IMAD.WIDE R4, R81, 0x4, R2 ;  /* 0x0000000451047825 */ /* 0x000fc600078e0202 */
[----:B------:R-:W-:Y:S01]  /*28b0*/  STG.E.128 desc[UR10][R2.64+0x10], R12 ;  /* 0x0000100c02007986 */ /* 0x000fe2000c101d0a */
[----:B------:R-:W-:-:S03]  /*28c0*/  IMAD.WIDE R6, R81, 0x4, R4 ;  /* 0x0000000451067825 */ /* 0x000fc600078e0204 */
[----:B------:R-:W-:Y:S04]  /*28d0*/  STG.E.128 desc[UR10][R4.64], R16 ;  /* 0x0000001004007986 */ /* 0x000fe8000c101d0a */
[----:B------:R-:W-:Y:S01]  /*28e0*/  STG.E.128 desc[UR10][R4.64+0x10], R20 ;  /* 0x0000101404007986 */ /* 0x000fe2000c101d0a */
        /* <DEDUP_REMOVED lines=10> */
[----:B0-----:R-:W-:-:S03]  /*2990*/  IMAD.WIDE R8, R81, 0x4, R78 ;  /* 0x0000000451087825 */ /* 0x001fc600078e024e */
[----:B------:R-:W-:Y:S04]  /*29a0*/  STG.E.128 desc[UR10][R76.64], R48 ;  /* 0x000000304c007986 */ /* 0x000fe8000c101d0a */
[----:B------:R-:W-:Y:S04]  /*29b0*/  STG.E.128 desc[UR10][R76.64+0x10], R52 ;  /* 0x000010344c007986 */ /* 0x000fe8000c101d0a */
[----:B------:R-:W-:Y:S04]  /*29c0*/  STG.E.128 desc[UR10][R78.64], R56 ;  /* 0x000000384e007986 */ /* 0x000fe8000c101d0a */
[----:B------:R-:W-:Y:S04]  /*29d0*/  STG.E.128 desc[UR10][R78.64+0x10], R60 ;  /* 0x0000103c4e007986 */ /* 0x000fe8000c101d0a */
[----:B------:R-:W-:Y:S04]  /*29e0*/  STG.E.128 desc[UR10][R8.64], R64 ;  /* 0x0000004008007986 */ /* 0x000fe8000c101d0a */
[----:B------:R-:W-:Y:S01]  /*29f0*/  STG.E.128 desc[UR10][R8.64+0x10], R68 ;  /* 0x0000104408007986 */ /* 0x000fe2000c101d0a */
[----:B------:R-:W-:Y:S05]  /*2a00*/  EXIT ;  /* 0x000000000000794d */ /* 0x000fea0003800000 */
.L_x_2:
[----:B------:R-:W-:-:S00]  /*2a10*/  BRA `(.L_x_2) ;  /* 0xfffffffc00fc7947 */ /* 0x000fc0000383ffff */
[----:B------:R-:W-:-:S00]  /*2a20*/  NOP ;  /* 0x0000000000007918 */ /* 0x000fc00000000000 */
        /* <DEDUP_REMOVED lines=13> */
.L_x_3:


//--------------------- .nv.shared._Z9SgemmV3_2ILi128ELi128ELi8ELi8ELi8EEvPfS0_S0_iii --------------------------
	.section	.nv.shared._Z9SgemmV3_2ILi128ELi128ELi8ELi8ELi8EEvPfS0_S0_iii,"aw",@nobits
	.sectionflags	@""
	.align	4
.nv.shared._Z9SgemmV3_2ILi128ELi128ELi8ELi8ELi8EEvPfS0_S0_iii:
	.zero		9216


//--------------------- .nv.shared.reserved.0     --------------------------
	.section	.nv.shared.reserved.0,"aw",@nobits
	.weak		__nv_reservedSMEM_offset_0_alias
	.size		__nv_reservedSMEM_offset_0_alias, 0, 64
	.other		__nv_reservedSMEM_offset_0_alias,@"STO_CUDA_RESERVED_SHARED STV_DEFAULT"
__nv_reservedSMEM_offset_0_alias:
	.zero		0
	.zero		64


//--------------------- .nv.constant0._Z9SgemmV3_2ILi128ELi128ELi8ELi8ELi8EEvPfS0_S0_iii --------------------------
	.section	.nv.constant0._Z9SgemmV3_2ILi128ELi128ELi8ELi8ELi8EEvPfS0_S0_iii,"a",@progbits
	.sectionflags	@""
	.align	4
.nv.constant0._Z9SgemmV3_2ILi128ELi128ELi8ELi8ELi8EEvPfS0_S0_iii:
	.zero		932


//--------------------- SYMBOLS --------------------------

	.type		.nv.reservedSmem.offset0,@object
	.size		.nv.reservedSmem.offset0,0x4
	.type		.nv.reservedSmem.cap,@object
	.size		.nv.reservedSmem.cap,0x4
